//
// Generated by NVIDIA NVVM Compiler
//
// Compiler Build ID: CL-36424714
// Cuda compilation tools, release 13.0, V13.0.88
// Based on NVVM 20.0.0
//

.version 9.0
.target sm_100
.address_size 64

	// .globl	_ZN9robocache7kernels5tiled32trajectory_resample_tiled_kernelIfEEvPKT_PKfS7_PS3_iiii
// _ZZN9robocache7kernels5tiled32trajectory_resample_tiled_kernelIfEEvPKT_PKfS7_PS3_iiiiE11s_tile_data has been demoted
// _ZZN9robocache7kernels5tiled32trajectory_resample_tiled_kernelIfEEvPKT_PKfS7_PS3_iiiiE12s_tile_times has been demoted
// _ZZN9robocache7kernels5tiled32trajectory_resample_tiled_kernelI13__nv_bfloat16EEvPKT_PKfS8_PS4_iiiiE11s_tile_data has been demoted
// _ZZN9robocache7kernels5tiled32trajectory_resample_tiled_kernelI13__nv_bfloat16EEvPKT_PKfS8_PS4_iiiiE12s_tile_times has been demoted
// _ZZN9robocache7kernels5tiled32trajectory_resample_tiled_kernelI6__halfEEvPKT_PKfS8_PS4_iiiiE11s_tile_data has been demoted
// _ZZN9robocache7kernels5tiled32trajectory_resample_tiled_kernelI6__halfEEvPKT_PKfS8_PS4_iiiiE12s_tile_times has been demoted

.visible .entry _ZN9robocache7kernels5tiled32trajectory_resample_tiled_kernelIfEEvPKT_PKfS7_PS3_iiii(
	.param .u64 .ptr .align 1 _ZN9robocache7kernels5tiled32trajectory_resample_tiled_kernelIfEEvPKT_PKfS7_PS3_iiii_param_0,
	.param .u64 .ptr .align 1 _ZN9robocache7kernels5tiled32trajectory_resample_tiled_kernelIfEEvPKT_PKfS7_PS3_iiii_param_1,
	.param .u64 .ptr .align 1 _ZN9robocache7kernels5tiled32trajectory_resample_tiled_kernelIfEEvPKT_PKfS7_PS3_iiii_param_2,
	.param .u64 .ptr .align 1 _ZN9robocache7kernels5tiled32trajectory_resample_tiled_kernelIfEEvPKT_PKfS7_PS3_iiii_param_3,
	.param .u32 _ZN9robocache7kernels5tiled32trajectory_resample_tiled_kernelIfEEvPKT_PKfS7_PS3_iiii_param_4,
	.param .u32 _ZN9robocache7kernels5tiled32trajectory_resample_tiled_kernelIfEEvPKT_PKfS7_PS3_iiii_param_5,
	.param .u32 _ZN9robocache7kernels5tiled32trajectory_resample_tiled_kernelIfEEvPKT_PKfS7_PS3_iiii_param_6,
	.param .u32 _ZN9robocache7kernels5tiled32trajectory_resample_tiled_kernelIfEEvPKT_PKfS7_PS3_iiii_param_7
)
.maxntid 256
.minnctapersm 2
{
	.reg .pred 	%p<34>;
	.reg .b32 	%r<109>;
	.reg .b32 	%f<27>;
	.reg .b64 	%rd<35>;
	// demoted variable
	.shared .align 4 .b8 _ZZN9robocache7kernels5tiled32trajectory_resample_tiled_kernelIfEEvPKT_PKfS7_PS3_iiiiE11s_tile_data[4096];
	// demoted variable
	.shared .align 4 .b8 _ZZN9robocache7kernels5tiled32trajectory_resample_tiled_kernelIfEEvPKT_PKfS7_PS3_iiiiE12s_tile_times[32];
	ld.param.u64 	%rd10, [_ZN9robocache7kernels5tiled32trajectory_resample_tiled_kernelIfEEvPKT_PKfS7_PS3_iiii_param_0];
	ld.param.u64 	%rd11, [_ZN9robocache7kernels5tiled32trajectory_resample_tiled_kernelIfEEvPKT_PKfS7_PS3_iiii_param_1];
	ld.param.u64 	%rd12, [_ZN9robocache7kernels5tiled32trajectory_resample_tiled_kernelIfEEvPKT_PKfS7_PS3_iiii_param_2];
	ld.param.u64 	%rd13, [_ZN9robocache7kernels5tiled32trajectory_resample_tiled_kernelIfEEvPKT_PKfS7_PS3_iiii_param_3];
	ld.param.u32 	%r50, [_ZN9robocache7kernels5tiled32trajectory_resample_tiled_kernelIfEEvPKT_PKfS7_PS3_iiii_param_4];
	ld.param.u32 	%r51, [_ZN9robocache7kernels5tiled32trajectory_resample_tiled_kernelIfEEvPKT_PKfS7_PS3_iiii_param_5];
	ld.param.u32 	%r52, [_ZN9robocache7kernels5tiled32trajectory_resample_tiled_kernelIfEEvPKT_PKfS7_PS3_iiii_param_6];
	ld.param.u32 	%r53, [_ZN9robocache7kernels5tiled32trajectory_resample_tiled_kernelIfEEvPKT_PKfS7_PS3_iiii_param_7];
	mov.u32 	%r1, %tid.x;
	mov.u32 	%r95, %ctaid.x;
	setp.ge.s32 	%p2, %r95, %r50;
	@%p2 bra 	$L__BB0_36;
	cvta.to.global.u64 	%rd1, %rd10;
	shl.b32 	%r54, %r1, 2;
	mov.u32 	%r55, _ZZN9robocache7kernels5tiled32trajectory_resample_tiled_kernelIfEEvPKT_PKfS7_PS3_iiiiE12s_tile_times;
	add.s32 	%r3, %r55, %r54;
	setp.eq.s32 	%p3, %r1, 0;
	setp.gt.s32 	%p4, %r52, 0;
	and.pred  	%p1, %p3, %p4;
	mov.u32 	%r4, %nctaid.x;
	mov.u32 	%r56, _ZZN9robocache7kernels5tiled32trajectory_resample_tiled_kernelIfEEvPKT_PKfS7_PS3_iiiiE11s_tile_data;
	add.s32 	%r5, %r56, %r54;
	cvta.to.global.u64 	%rd2, %rd11;
	cvta.to.global.u64 	%rd3, %rd12;
	cvta.to.global.u64 	%rd4, %rd13;
	not.pred 	%p13, %p1;
$L__BB0_2:
	setp.lt.s32 	%p5, %r51, 1;
	@%p5 bra 	$L__BB0_35;
	mul.lo.s32 	%r58, %r95, %r51;
	mul.lo.s32 	%r59, %r58, %r53;
	mul.wide.s32 	%rd14, %r59, 4;
	add.s64 	%rd5, %rd1, %rd14;
	mul.lo.s32 	%r60, %r95, %r52;
	mul.wide.s32 	%rd15, %r60, 4;
	add.s64 	%rd6, %rd3, %rd15;
	mul.lo.s32 	%r61, %r60, %r53;
	mul.wide.s32 	%rd16, %r61, 4;
	add.s64 	%rd7, %rd4, %rd16;
	cvt.s64.s32 	%rd9, %r58;
	mov.b32 	%r97, 0;
	mov.u32 	%r96, %r51;
$L__BB0_4:
	min.s32 	%r9, %r96, 8;
	add.s32 	%r10, %r9, -1;
	sub.s32 	%r11, %r51, %r97;
	min.s32 	%r12, %r11, 8;
	setp.ge.s32 	%p6, %r1, %r12;
	@%p6 bra 	$L__BB0_6;
	add.s32 	%r62, %r97, %r1;
	cvt.u64.u32 	%rd17, %r62;
	add.s64 	%rd18, %rd17, %rd9;
	shl.b64 	%rd19, %rd18, 2;
	add.s64 	%rd20, %rd2, %rd19;
	ld.global.nc.f32 	%f8, [%rd20];
	st.shared.f32 	[%r3], %f8;
$L__BB0_6:
	setp.gt.s32 	%p7, %r53, 128;
	setp.lt.s32 	%p8, %r11, 1;
	or.pred  	%p9, %p7, %p8;
	@%p9 bra 	$L__BB0_12;
	max.s32 	%r13, %r9, 1;
	mov.b32 	%r98, 0;
$L__BB0_8:
	setp.ge.s32 	%p10, %r1, %r53;
	@%p10 bra 	$L__BB0_11;
	add.s32 	%r64, %r98, %r97;
	shl.b32 	%r65, %r98, 9;
	add.s32 	%r100, %r5, %r65;
	mad.lo.s32 	%r99, %r64, %r53, %r1;
	mov.u32 	%r101, %r1;
$L__BB0_10:
	mul.wide.s32 	%rd21, %r99, 4;
	add.s64 	%rd22, %rd5, %rd21;
	ld.global.nc.f32 	%f9, [%rd22];
	st.shared.f32 	[%r100], %f9;
	add.s32 	%r101, %r101, 256;
	add.s32 	%r100, %r100, 1024;
	add.s32 	%r99, %r99, 256;
	setp.lt.s32 	%p11, %r101, %r53;
	@%p11 bra 	$L__BB0_10;
$L__BB0_11:
	add.s32 	%r98, %r98, 1;
	setp.ne.s32 	%p12, %r98, %r13;
	@%p12 bra 	$L__BB0_8;
$L__BB0_12:
	bar.sync 	0;
	shl.b32 	%r67, %r12, 2;
	add.s32 	%r69, %r55, %r67;
	ld.shared.f32 	%f1, [%r69+-4];
	mov.b32 	%r103, 0;
	@%p13 bra 	$L__BB0_16;
	mov.b32 	%r102, 0;
	ld.shared.f32 	%f2, [_ZZN9robocache7kernels5tiled32trajectory_resample_tiled_kernelIfEEvPKT_PKfS7_PS3_iiiiE12s_tile_times];
$L__BB0_14:
	mul.wide.u32 	%rd23, %r102, 4;
	add.s64 	%rd24, %rd6, %rd23;
	ld.global.nc.f32 	%f10, [%rd24];
	setp.ge.f32 	%p14, %f10, %f2;
	mov.u32 	%r103, %r102;
	@%p14 bra 	$L__BB0_16;
	add.s32 	%r102, %r102, 1;
	setp.ne.s32 	%p15, %r102, %r52;
	mov.b32 	%r103, 0;
	@%p15 bra 	$L__BB0_14;
$L__BB0_16:
	shfl.sync.idx.b32	%r104|%p16, %r103, 0, 31, -1;
	setp.ge.s32 	%p17, %r104, %r52;
	@%p17 bra 	$L__BB0_34;
	add.s32 	%r28, %r12, %r97;
	max.s32 	%r29, %r10, 1;
$L__BB0_18:
	setp.lt.s32 	%p18, %r28, %r51;
	mul.wide.s32 	%rd25, %r104, 4;
	add.s64 	%rd26, %rd6, %rd25;
	ld.global.nc.f32 	%f3, [%rd26];
	setp.gt.f32 	%p19, %f3, %f1;
	and.pred  	%p20, %p19, %p18;
	@%p20 bra 	$L__BB0_34;
	setp.lt.s32 	%p21, %r11, 2;
	mov.b32 	%r106, 0;
	@%p21 bra 	$L__BB0_24;
	mov.b32 	%r105, 0;
$L__BB0_21:
	shl.b32 	%r74, %r105, 2;
	add.s32 	%r32, %r55, %r74;
	ld.shared.f32 	%f11, [%r32];
	setp.gtu.f32 	%p22, %f11, %f3;
	@%p22 bra 	$L__BB0_23;
	ld.shared.f32 	%f12, [%r32+4];
	setp.le.f32 	%p23, %f3, %f12;
	mov.u32 	%r106, %r105;
	@%p23 bra 	$L__BB0_24;
$L__BB0_23:
	add.s32 	%r105, %r105, 1;
	setp.ne.s32 	%p24, %r105, %r29;
	mov.b32 	%r106, 0;
	@%p24 bra 	$L__BB0_21;
$L__BB0_24:
	add.s32 	%r77, %r106, 1;
	min.s32 	%r35, %r77, %r10;
	shl.b32 	%r78, %r106, 2;
	add.s32 	%r80, %r55, %r78;
	ld.shared.f32 	%f4, [%r80];
	shl.b32 	%r81, %r35, 2;
	add.s32 	%r82, %r55, %r81;
	ld.shared.f32 	%f14, [%r82];
	sub.f32 	%f5, %f14, %f4;
	setp.lt.f32 	%p25, %f5, 0f358637BD;
	mov.f32 	%f26, 0f00000000;
	@%p25 bra 	$L__BB0_26;
	sub.f32 	%f15, %f3, %f4;
	div.rn.f32 	%f16, %f15, %f5;
	max.f32 	%f17, %f16, 0f00000000;
	min.f32 	%f26, %f17, 0f3F800000;
$L__BB0_26:
	setp.gt.s32 	%p26, %r53, 128;
	@%p26 bra 	$L__BB0_30;
	setp.ge.s32 	%p29, %r1, %r53;
	@%p29 bra 	$L__BB0_33;
	shl.b32 	%r88, %r106, 9;
	add.s32 	%r36, %r56, %r88;
	shl.b32 	%r90, %r35, 9;
	add.s32 	%r37, %r56, %r90;
	mul.lo.s32 	%r38, %r104, %r53;
	mov.u32 	%r107, %r1;
$L__BB0_29:
	shl.b32 	%r91, %r107, 2;
	add.s32 	%r92, %r36, %r91;
	ld.shared.f32 	%f22, [%r92];
	add.s32 	%r93, %r37, %r91;
	ld.shared.f32 	%f23, [%r93];
	sub.f32 	%f24, %f23, %f22;
	fma.rn.f32 	%f25, %f26, %f24, %f22;
	add.s32 	%r94, %r107, %r38;
	mul.wide.s32 	%rd33, %r94, 4;
	add.s64 	%rd34, %rd7, %rd33;
	st.global.f32 	[%rd34], %f25;
	add.s32 	%r107, %r107, 256;
	setp.lt.s32 	%p30, %r107, %r53;
	@%p30 bra 	$L__BB0_29;
	bra.uni 	$L__BB0_33;
$L__BB0_30:
	setp.ge.s32 	%p27, %r1, %r53;
	@%p27 bra 	$L__BB0_33;
	add.s32 	%r83, %r106, %r97;
	mul.lo.s32 	%r41, %r83, %r53;
	add.s32 	%r84, %r35, %r97;
	mul.lo.s32 	%r42, %r84, %r53;
	mul.lo.s32 	%r43, %r104, %r53;
	mov.u32 	%r108, %r1;
$L__BB0_32:
	add.s32 	%r85, %r108, %r41;
	mul.wide.u32 	%rd27, %r85, 4;
	add.s64 	%rd28, %rd5, %rd27;
	ld.global.nc.f32 	%f18, [%rd28];
	add.s32 	%r86, %r108, %r42;
	mul.wide.s32 	%rd29, %r86, 4;
	add.s64 	%rd30, %rd5, %rd29;
	ld.global.nc.f32 	%f19, [%rd30];
	sub.f32 	%f20, %f19, %f18;
	fma.rn.f32 	%f21, %f26, %f20, %f18;
	add.s32 	%r87, %r108, %r43;
	mul.wide.s32 	%rd31, %r87, 4;
	add.s64 	%rd32, %rd7, %rd31;
	st.global.f32 	[%rd32], %f21;
	add.s32 	%r108, %r108, 256;
	setp.lt.s32 	%p28, %r108, %r53;
	@%p28 bra 	$L__BB0_32;
$L__BB0_33:
	bar.sync 	0;
	add.s32 	%r104, %r104, 1;
	setp.ne.s32 	%p31, %r104, %r52;
	@%p31 bra 	$L__BB0_18;
$L__BB0_34:
	add.s32 	%r97, %r97, 7;
	setp.lt.s32 	%p32, %r97, %r51;
	add.s32 	%r96, %r96, -7;
	@%p32 bra 	$L__BB0_4;
$L__BB0_35:
	add.s32 	%r95, %r95, %r4;
	setp.lt.s32 	%p33, %r95, %r50;
	@%p33 bra 	$L__BB0_2;
$L__BB0_36:
	ret;

}
	// .globl	_ZN9robocache7kernels5tiled32trajectory_resample_tiled_kernelI13__nv_bfloat16EEvPKT_PKfS8_PS4_iiii
.visible .entry _ZN9robocache7kernels5tiled32trajectory_resample_tiled_kernelI13__nv_bfloat16EEvPKT_PKfS8_PS4_iiii(
	.param .u64 .ptr .align 1 _ZN9robocache7kernels5tiled32trajectory_resample_tiled_kernelI13__nv_bfloat16EEvPKT_PKfS8_PS4_iiii_param_0,
	.param .u64 .ptr .align 1 _ZN9robocache7kernels5tiled32trajectory_resample_tiled_kernelI13__nv_bfloat16EEvPKT_PKfS8_PS4_iiii_param_1,
	.param .u64 .ptr .align 1 _ZN9robocache7kernels5tiled32trajectory_resample_tiled_kernelI13__nv_bfloat16EEvPKT_PKfS8_PS4_iiii_param_2,
	.param .u64 .ptr .align 1 _ZN9robocache7kernels5tiled32trajectory_resample_tiled_kernelI13__nv_bfloat16EEvPKT_PKfS8_PS4_iiii_param_3,
	.param .u32 _ZN9robocache7kernels5tiled32trajectory_resample_tiled_kernelI13__nv_bfloat16EEvPKT_PKfS8_PS4_iiii_param_4,
	.param .u32 _ZN9robocache7kernels5tiled32trajectory_resample_tiled_kernelI13__nv_bfloat16EEvPKT_PKfS8_PS4_iiii_param_5,
	.param .u32 _ZN9robocache7kernels5tiled32trajectory_resample_tiled_kernelI13__nv_bfloat16EEvPKT_PKfS8_PS4_iiii_param_6,
	.param .u32 _ZN9robocache7kernels5tiled32trajectory_resample_tiled_kernelI13__nv_bfloat16EEvPKT_PKfS8_PS4_iiii_param_7
)
.maxntid 256
.minnctapersm 2
{
	.reg .pred 	%p<34>;
	.reg .b16 	%rs<8>;
	.reg .b32 	%r<110>;
	.reg .b32 	%f<26>;
	.reg .b64 	%rd<35>;
	// demoted variable
	.shared .align 2 .b8 _ZZN9robocache7kernels5tiled32trajectory_resample_tiled_kernelI13__nv_bfloat16EEvPKT_PKfS8_PS4_iiiiE11s_tile_data[2048];
	// demoted variable
	.shared .align 4 .b8 _ZZN9robocache7kernels5tiled32trajectory_resample_tiled_kernelI13__nv_bfloat16EEvPKT_PKfS8_PS4_iiiiE12s_tile_times[32];
	ld.param.u64 	%rd10, [_ZN9robocache7kernels5tiled32trajectory_resample_tiled_kernelI13__nv_bfloat16EEvPKT_PKfS8_PS4_iiii_param_0];
	ld.param.u64 	%rd11, [_ZN9robocache7kernels5tiled32trajectory_resample_tiled_kernelI13__nv_bfloat16EEvPKT_PKfS8_PS4_iiii_param_1];
	ld.param.u64 	%rd12, [_ZN9robocache7kernels5tiled32trajectory_resample_tiled_kernelI13__nv_bfloat16EEvPKT_PKfS8_PS4_iiii_param_2];
	ld.param.u64 	%rd13, [_ZN9robocache7kernels5tiled32trajectory_resample_tiled_kernelI13__nv_bfloat16EEvPKT_PKfS8_PS4_iiii_param_3];
	ld.param.u32 	%r50, [_ZN9robocache7kernels5tiled32trajectory_resample_tiled_kernelI13__nv_bfloat16EEvPKT_PKfS8_PS4_iiii_param_4];
	ld.param.u32 	%r51, [_ZN9robocache7kernels5tiled32trajectory_resample_tiled_kernelI13__nv_bfloat16EEvPKT_PKfS8_PS4_iiii_param_5];
	ld.param.u32 	%r52, [_ZN9robocache7kernels5tiled32trajectory_resample_tiled_kernelI13__nv_bfloat16EEvPKT_PKfS8_PS4_iiii_param_6];
	ld.param.u32 	%r53, [_ZN9robocache7kernels5tiled32trajectory_resample_tiled_kernelI13__nv_bfloat16EEvPKT_PKfS8_PS4_iiii_param_7];
	mov.u32 	%r1, %tid.x;
	mov.u32 	%r96, %ctaid.x;
	setp.ge.s32 	%p2, %r96, %r50;
	@%p2 bra 	$L__BB1_36;
	cvta.to.global.u64 	%rd1, %rd10;
	shl.b32 	%r54, %r1, 2;
	mov.u32 	%r55, _ZZN9robocache7kernels5tiled32trajectory_resample_tiled_kernelI13__nv_bfloat16EEvPKT_PKfS8_PS4_iiiiE12s_tile_times;
	add.s32 	%r3, %r55, %r54;
	setp.eq.s32 	%p3, %r1, 0;
	setp.gt.s32 	%p4, %r52, 0;
	and.pred  	%p1, %p3, %p4;
	mov.u32 	%r4, %nctaid.x;
	shl.b32 	%r56, %r1, 1;
	mov.u32 	%r57, _ZZN9robocache7kernels5tiled32trajectory_resample_tiled_kernelI13__nv_bfloat16EEvPKT_PKfS8_PS4_iiiiE11s_tile_data;
	add.s32 	%r5, %r57, %r56;
	cvta.to.global.u64 	%rd2, %rd11;
	cvta.to.global.u64 	%rd3, %rd12;
	cvta.to.global.u64 	%rd4, %rd13;
	not.pred 	%p13, %p1;
$L__BB1_2:
	setp.lt.s32 	%p5, %r51, 1;
	@%p5 bra 	$L__BB1_35;
	mul.lo.s32 	%r59, %r96, %r51;
	mul.lo.s32 	%r60, %r59, %r53;
	mul.wide.s32 	%rd14, %r60, 2;
	add.s64 	%rd5, %rd1, %rd14;
	mul.lo.s32 	%r61, %r96, %r52;
	mul.wide.s32 	%rd15, %r61, 4;
	add.s64 	%rd6, %rd3, %rd15;
	mul.lo.s32 	%r62, %r61, %r53;
	mul.wide.s32 	%rd16, %r62, 2;
	add.s64 	%rd7, %rd4, %rd16;
	cvt.s64.s32 	%rd9, %r59;
	mov.b32 	%r98, 0;
	mov.u32 	%r97, %r51;
$L__BB1_4:
	min.s32 	%r9, %r97, 8;
	add.s32 	%r10, %r9, -1;
	sub.s32 	%r11, %r51, %r98;
	min.s32 	%r12, %r11, 8;
	setp.ge.s32 	%p6, %r1, %r12;
	@%p6 bra 	$L__BB1_6;
	add.s32 	%r63, %r98, %r1;
	cvt.u64.u32 	%rd17, %r63;
	add.s64 	%rd18, %rd17, %rd9;
	shl.b64 	%rd19, %rd18, 2;
	add.s64 	%rd20, %rd2, %rd19;
	ld.global.nc.f32 	%f8, [%rd20];
	st.shared.f32 	[%r3], %f8;
$L__BB1_6:
	setp.gt.s32 	%p7, %r53, 128;
	setp.lt.s32 	%p8, %r11, 1;
	or.pred  	%p9, %p7, %p8;
	@%p9 bra 	$L__BB1_12;
	max.s32 	%r13, %r9, 1;
	mov.b32 	%r99, 0;
$L__BB1_8:
	setp.ge.s32 	%p10, %r1, %r53;
	@%p10 bra 	$L__BB1_11;
	add.s32 	%r65, %r99, %r98;
	mad.lo.s32 	%r101, %r65, %r53, %r1;
	shl.b32 	%r66, %r99, 8;
	add.s32 	%r100, %r5, %r66;
	mov.u32 	%r102, %r1;
$L__BB1_10:
	mul.wide.s32 	%rd21, %r101, 2;
	add.s64 	%rd22, %rd5, %rd21;
	ld.global.nc.u16 	%rs1, [%rd22];
	st.shared.u16 	[%r100], %rs1;
	add.s32 	%r102, %r102, 256;
	add.s32 	%r101, %r101, 256;
	add.s32 	%r100, %r100, 512;
	setp.lt.s32 	%p11, %r102, %r53;
	@%p11 bra 	$L__BB1_10;
$L__BB1_11:
	add.s32 	%r99, %r99, 1;
	setp.ne.s32 	%p12, %r99, %r13;
	@%p12 bra 	$L__BB1_8;
$L__BB1_12:
	bar.sync 	0;
	shl.b32 	%r68, %r12, 2;
	add.s32 	%r70, %r55, %r68;
	ld.shared.f32 	%f1, [%r70+-4];
	mov.b32 	%r104, 0;
	@%p13 bra 	$L__BB1_16;
	mov.b32 	%r103, 0;
	ld.shared.f32 	%f2, [_ZZN9robocache7kernels5tiled32trajectory_resample_tiled_kernelI13__nv_bfloat16EEvPKT_PKfS8_PS4_iiiiE12s_tile_times];
$L__BB1_14:
	mul.wide.u32 	%rd23, %r103, 4;
	add.s64 	%rd24, %rd6, %rd23;
	ld.global.nc.f32 	%f9, [%rd24];
	setp.ge.f32 	%p14, %f9, %f2;
	mov.u32 	%r104, %r103;
	@%p14 bra 	$L__BB1_16;
	add.s32 	%r103, %r103, 1;
	setp.ne.s32 	%p15, %r103, %r52;
	mov.b32 	%r104, 0;
	@%p15 bra 	$L__BB1_14;
$L__BB1_16:
	shfl.sync.idx.b32	%r105|%p16, %r104, 0, 31, -1;
	setp.ge.s32 	%p17, %r105, %r52;
	@%p17 bra 	$L__BB1_34;
	add.s32 	%r28, %r12, %r98;
	max.s32 	%r29, %r10, 1;
$L__BB1_18:
	setp.lt.s32 	%p18, %r28, %r51;
	mul.wide.s32 	%rd25, %r105, 4;
	add.s64 	%rd26, %rd6, %rd25;
	ld.global.nc.f32 	%f3, [%rd26];
	setp.gt.f32 	%p19, %f3, %f1;
	and.pred  	%p20, %p19, %p18;
	@%p20 bra 	$L__BB1_34;
	setp.lt.s32 	%p21, %r11, 2;
	mov.b32 	%r107, 0;
	@%p21 bra 	$L__BB1_24;
	mov.b32 	%r106, 0;
$L__BB1_21:
	shl.b32 	%r75, %r106, 2;
	add.s32 	%r32, %r55, %r75;
	ld.shared.f32 	%f10, [%r32];
	setp.gtu.f32 	%p22, %f10, %f3;
	@%p22 bra 	$L__BB1_23;
	ld.shared.f32 	%f11, [%r32+4];
	setp.le.f32 	%p23, %f3, %f11;
	mov.u32 	%r107, %r106;
	@%p23 bra 	$L__BB1_24;
$L__BB1_23:
	add.s32 	%r106, %r106, 1;
	setp.ne.s32 	%p24, %r106, %r29;
	mov.b32 	%r107, 0;
	@%p24 bra 	$L__BB1_21;
$L__BB1_24:
	add.s32 	%r78, %r107, 1;
	min.s32 	%r35, %r78, %r10;
	shl.b32 	%r79, %r107, 2;
	add.s32 	%r81, %r55, %r79;
	ld.shared.f32 	%f4, [%r81];
	shl.b32 	%r82, %r35, 2;
	add.s32 	%r83, %r55, %r82;
	ld.shared.f32 	%f13, [%r83];
	sub.f32 	%f5, %f13, %f4;
	setp.lt.f32 	%p25, %f5, 0f358637BD;
	mov.f32 	%f25, 0f00000000;
	@%p25 bra 	$L__BB1_26;
	sub.f32 	%f14, %f3, %f4;
	div.rn.f32 	%f15, %f14, %f5;
	max.f32 	%f16, %f15, 0f00000000;
	min.f32 	%f25, %f16, 0f3F800000;
$L__BB1_26:
	setp.gt.s32 	%p26, %r53, 128;
	@%p26 bra 	$L__BB1_30;
	setp.ge.s32 	%p29, %r1, %r53;
	@%p29 bra 	$L__BB1_33;
	shl.b32 	%r89, %r107, 8;
	add.s32 	%r36, %r57, %r89;
	shl.b32 	%r91, %r35, 8;
	add.s32 	%r37, %r57, %r91;
	mul.lo.s32 	%r38, %r105, %r53;
	mov.u32 	%r108, %r1;
$L__BB1_29:
	shl.b32 	%r92, %r108, 1;
	add.s32 	%r93, %r36, %r92;
	ld.shared.u16 	%rs5, [%r93];
	add.s32 	%r94, %r37, %r92;
	ld.shared.u16 	%rs6, [%r94];
	// begin inline asm
	{ cvt.f32.bf16 %f21, %rs5;}

	// end inline asm
	// begin inline asm
	{ cvt.f32.bf16 %f22, %rs6;}

	// end inline asm
	sub.f32 	%f24, %f22, %f21;
	fma.rn.f32 	%f23, %f25, %f24, %f21;
	// begin inline asm
	{  cvt.rn.bf16.f32 %rs7, %f23;}

	// end inline asm
	add.s32 	%r95, %r108, %r38;
	mul.wide.s32 	%rd33, %r95, 2;
	add.s64 	%rd34, %rd7, %rd33;
	st.global.u16 	[%rd34], %rs7;
	add.s32 	%r108, %r108, 256;
	setp.lt.s32 	%p30, %r108, %r53;
	@%p30 bra 	$L__BB1_29;
	bra.uni 	$L__BB1_33;
$L__BB1_30:
	setp.ge.s32 	%p27, %r1, %r53;
	@%p27 bra 	$L__BB1_33;
	add.s32 	%r84, %r107, %r98;
	mul.lo.s32 	%r41, %r84, %r53;
	add.s32 	%r85, %r35, %r98;
	mul.lo.s32 	%r42, %r85, %r53;
	mul.lo.s32 	%r43, %r105, %r53;
	mov.u32 	%r109, %r1;
$L__BB1_32:
	add.s32 	%r86, %r109, %r41;
	mul.wide.u32 	%rd27, %r86, 2;
	add.s64 	%rd28, %rd5, %rd27;
	ld.global.nc.u16 	%rs2, [%rd28];
	add.s32 	%r87, %r109, %r42;
	mul.wide.s32 	%rd29, %r87, 2;
	add.s64 	%rd30, %rd5, %rd29;
	ld.global.nc.u16 	%rs3, [%rd30];
	// begin inline asm
	{ cvt.f32.bf16 %f17, %rs2;}

	// end inline asm
	// begin inline asm
	{ cvt.f32.bf16 %f18, %rs3;}

	// end inline asm
	sub.f32 	%f20, %f18, %f17;
	fma.rn.f32 	%f19, %f25, %f20, %f17;
	// begin inline asm
	{  cvt.rn.bf16.f32 %rs4, %f19;}

	// end inline asm
	add.s32 	%r88, %r109, %r43;
	mul.wide.s32 	%rd31, %r88, 2;
	add.s64 	%rd32, %rd7, %rd31;
	st.global.u16 	[%rd32], %rs4;
	add.s32 	%r109, %r109, 256;
	setp.lt.s32 	%p28, %r109, %r53;
	@%p28 bra 	$L__BB1_32;
$L__BB1_33:
	bar.sync 	0;
	add.s32 	%r105, %r105, 1;
	setp.ne.s32 	%p31, %r105, %r52;
	@%p31 bra 	$L__BB1_18;
$L__BB1_34:
	add.s32 	%r98, %r98, 7;
	setp.lt.s32 	%p32, %r98, %r51;
	add.s32 	%r97, %r97, -7;
	@%p32 bra 	$L__BB1_4;
$L__BB1_35:
	add.s32 	%r96, %r96, %r4;
	setp.lt.s32 	%p33, %r96, %r50;
	@%p33 bra 	$L__BB1_2;
$L__BB1_36:
	ret;

}
	// .globl	_ZN9robocache7kernels5tiled32trajectory_resample_tiled_kernelI6__halfEEvPKT_PKfS8_PS4_iiii
.visible .entry _ZN9robocache7kernels5tiled32trajectory_resample_tiled_kernelI6__halfEEvPKT_PKfS8_PS4_iiii(
	.param .u64 .ptr .align 1 _ZN9robocache7kernels5tiled32trajectory_resample_tiled_kernelI6__halfEEvPKT_PKfS8_PS4_iiii_param_0,
	.param .u64 .ptr .align 1 _ZN9robocache7kernels5tiled32trajectory_resample_tiled_kernelI6__halfEEvPKT_PKfS8_PS4_iiii_param_1,
	.param .u64 .ptr .align 1 _ZN9robocache7kernels5tiled32trajectory_resample_tiled_kernelI6__halfEEvPKT_PKfS8_PS4_iiii_param_2,
	.param .u64 .ptr .align 1 _ZN9robocache7kernels5tiled32trajectory_resample_tiled_kernelI6__halfEEvPKT_PKfS8_PS4_iiii_param_3,
	.param .u32 _ZN9robocache7kernels5tiled32trajectory_resample_tiled_kernelI6__halfEEvPKT_PKfS8_PS4_iiii_param_4,
	.param .u32 _ZN9robocache7kernels5tiled32trajectory_resample_tiled_kernelI6__halfEEvPKT_PKfS8_PS4_iiii_param_5,
	.param .u32 _ZN9robocache7kernels5tiled32trajectory_resample_tiled_kernelI6__halfEEvPKT_PKfS8_PS4_iiii_param_6,
	.param .u32 _ZN9robocache7kernels5tiled32trajectory_resample_tiled_kernelI6__halfEEvPKT_PKfS8_PS4_iiii_param_7
)
.maxntid 256
.minnctapersm 2
{
	.reg .pred 	%p<34>;
	.reg .b16 	%rs<8>;
	.reg .b32 	%r<110>;
	.reg .b32 	%f<26>;
	.reg .b64 	%rd<35>;
	// demoted variable
	.shared .align 2 .b8 _ZZN9robocache7kernels5tiled32trajectory_resample_tiled_kernelI6__halfEEvPKT_PKfS8_PS4_iiiiE11s_tile_data[2048];
	// demoted variable
	.shared .align 4 .b8 _ZZN9robocache7kernels5tiled32trajectory_resample_tiled_kernelI6__halfEEvPKT_PKfS8_PS4_iiiiE12s_tile_times[32];
	ld.param.u64 	%rd10, [_ZN9robocache7kernels5tiled32trajectory_resample_tiled_kernelI6__halfEEvPKT_PKfS8_PS4_iiii_param_0];
	ld.param.u64 	%rd11, [_ZN9robocache7kernels5tiled32trajectory_resample_tiled_kernelI6__halfEEvPKT_PKfS8_PS4_iiii_param_1];
	ld.param.u64 	%rd12, [_ZN9robocache7kernels5tiled32trajectory_resample_tiled_kernelI6__halfEEvPKT_PKfS8_PS4_iiii_param_2];
	ld.param.u64 	%rd13, [_ZN9robocache7kernels5tiled32trajectory_resample_tiled_kernelI6__halfEEvPKT_PKfS8_PS4_iiii_param_3];
	ld.param.u32 	%r50, [_ZN9robocache7kernels5tiled32trajectory_resample_tiled_kernelI6__halfEEvPKT_PKfS8_PS4_iiii_param_4];
	ld.param.u32 	%r51, [_ZN9robocache7kernels5tiled32trajectory_resample_tiled_kernelI6__halfEEvPKT_PKfS8_PS4_iiii_param_5];
	ld.param.u32 	%r52, [_ZN9robocache7kernels5tiled32trajectory_resample_tiled_kernelI6__halfEEvPKT_PKfS8_PS4_iiii_param_6];
	ld.param.u32 	%r53, [_ZN9robocache7kernels5tiled32trajectory_resample_tiled_kernelI6__halfEEvPKT_PKfS8_PS4_iiii_param_7];
	mov.u32 	%r1, %tid.x;
	mov.u32 	%r96, %ctaid.x;
	setp.ge.s32 	%p2, %r96, %r50;
	@%p2 bra 	$L__BB2_36;
	cvta.to.global.u64 	%rd1, %rd10;
	shl.b32 	%r54, %r1, 2;
	mov.u32 	%r55, _ZZN9robocache7kernels5tiled32trajectory_resample_tiled_kernelI6__halfEEvPKT_PKfS8_PS4_iiiiE12s_tile_times;
	add.s32 	%r3, %r55, %r54;
	setp.eq.s32 	%p3, %r1, 0;
	setp.gt.s32 	%p4, %r52, 0;
	and.pred  	%p1, %p3, %p4;
	mov.u32 	%r4, %nctaid.x;
	shl.b32 	%r56, %r1, 1;
	mov.u32 	%r57, _ZZN9robocache7kernels5tiled32trajectory_resample_tiled_kernelI6__halfEEvPKT_PKfS8_PS4_iiiiE11s_tile_data;
	add.s32 	%r5, %r57, %r56;
	cvta.to.global.u64 	%rd2, %rd11;
	cvta.to.global.u64 	%rd3, %rd12;
	cvta.to.global.u64 	%rd4, %rd13;
	not.pred 	%p13, %p1;
$L__BB2_2:
	setp.lt.s32 	%p5, %r51, 1;
	@%p5 bra 	$L__BB2_35;
	mul.lo.s32 	%r59, %r96, %r51;
	mul.lo.s32 	%r60, %r59, %r53;
	mul.wide.s32 	%rd14, %r60, 2;
	add.s64 	%rd5, %rd1, %rd14;
	mul.lo.s32 	%r61, %r96, %r52;
	mul.wide.s32 	%rd15, %r61, 4;
	add.s64 	%rd6, %rd3, %rd15;
	mul.lo.s32 	%r62, %r61, %r53;
	mul.wide.s32 	%rd16, %r62, 2;
	add.s64 	%rd7, %rd4, %rd16;
	cvt.s64.s32 	%rd9, %r59;
	mov.b32 	%r98, 0;
	mov.u32 	%r97, %r51;
$L__BB2_4:
	min.s32 	%r9, %r97, 8;
	add.s32 	%r10, %r9, -1;
	sub.s32 	%r11, %r51, %r98;
	min.s32 	%r12, %r11, 8;
	setp.ge.s32 	%p6, %r1, %r12;
	@%p6 bra 	$L__BB2_6;
	add.s32 	%r63, %r98, %r1;
	cvt.u64.u32 	%rd17, %r63;
	add.s64 	%rd18, %rd17, %rd9;
	shl.b64 	%rd19, %rd18, 2;
	add.s64 	%rd20, %rd2, %rd19;
	ld.global.nc.f32 	%f8, [%rd20];
	st.shared.f32 	[%r3], %f8;
$L__BB2_6:
	setp.gt.s32 	%p7, %r53, 128;
	setp.lt.s32 	%p8, %r11, 1;
	or.pred  	%p9, %p7, %p8;
	@%p9 bra 	$L__BB2_12;
	max.s32 	%r13, %r9, 1;
	mov.b32 	%r99, 0;
$L__BB2_8:
	setp.ge.s32 	%p10, %r1, %r53;
	@%p10 bra 	$L__BB2_11;
	add.s32 	%r65, %r99, %r98;
	mad.lo.s32 	%r101, %r65, %r53, %r1;
	shl.b32 	%r66, %r99, 8;
	add.s32 	%r100, %r5, %r66;
	mov.u32 	%r102, %r1;
$L__BB2_10:
	mul.wide.s32 	%rd21, %r101, 2;
	add.s64 	%rd22, %rd5, %rd21;
	ld.global.nc.u16 	%rs1, [%rd22];
	st.shared.u16 	[%r100], %rs1;
	add.s32 	%r102, %r102, 256;
	add.s32 	%r101, %r101, 256;
	add.s32 	%r100, %r100, 512;
	setp.lt.s32 	%p11, %r102, %r53;
	@%p11 bra 	$L__BB2_10;
$L__BB2_11:
	add.s32 	%r99, %r99, 1;
	setp.ne.s32 	%p12, %r99, %r13;
	@%p12 bra 	$L__BB2_8;
$L__BB2_12:
	bar.sync 	0;
	shl.b32 	%r68, %r12, 2;
	add.s32 	%r70, %r55, %r68;
	ld.shared.f32 	%f1, [%r70+-4];
	mov.b32 	%r104, 0;
	@%p13 bra 	$L__BB2_16;
	mov.b32 	%r103, 0;
	ld.shared.f32 	%f2, [_ZZN9robocache7kernels5tiled32trajectory_resample_tiled_kernelI6__halfEEvPKT_PKfS8_PS4_iiiiE12s_tile_times];
$L__BB2_14:
	mul.wide.u32 	%rd23, %r103, 4;
	add.s64 	%rd24, %rd6, %rd23;
	ld.global.nc.f32 	%f9, [%rd24];
	setp.ge.f32 	%p14, %f9, %f2;
	mov.u32 	%r104, %r103;
	@%p14 bra 	$L__BB2_16;
	add.s32 	%r103, %r103, 1;
	setp.ne.s32 	%p15, %r103, %r52;
	mov.b32 	%r104, 0;
	@%p15 bra 	$L__BB2_14;
$L__BB2_16:
	shfl.sync.idx.b32	%r105|%p16, %r104, 0, 31, -1;
	setp.ge.s32 	%p17, %r105, %r52;
	@%p17 bra 	$L__BB2_34;
	add.s32 	%r28, %r12, %r98;
	max.s32 	%r29, %r10, 1;
$L__BB2_18:
	setp.lt.s32 	%p18, %r28, %r51;
	mul.wide.s32 	%rd25, %r105, 4;
	add.s64 	%rd26, %rd6, %rd25;
	ld.global.nc.f32 	%f3, [%rd26];
	setp.gt.f32 	%p19, %f3, %f1;
	and.pred  	%p20, %p19, %p18;
	@%p20 bra 	$L__BB2_34;
	setp.lt.s32 	%p21, %r11, 2;
	mov.b32 	%r107, 0;
	@%p21 bra 	$L__BB2_24;
	mov.b32 	%r106, 0;
$L__BB2_21:
	shl.b32 	%r75, %r106, 2;
	add.s32 	%r32, %r55, %r75;
	ld.shared.f32 	%f10, [%r32];
	setp.gtu.f32 	%p22, %f10, %f3;
	@%p22 bra 	$L__BB2_23;
	ld.shared.f32 	%f11, [%r32+4];
	setp.le.f32 	%p23, %f3, %f11;
	mov.u32 	%r107, %r106;
	@%p23 bra 	$L__BB2_24;
$L__BB2_23:
	add.s32 	%r106, %r106, 1;
	setp.ne.s32 	%p24, %r106, %r29;
	mov.b32 	%r107, 0;
	@%p24 bra 	$L__BB2_21;
$L__BB2_24:
	add.s32 	%r78, %r107, 1;
	min.s32 	%r35, %r78, %r10;
	shl.b32 	%r79, %r107, 2;
	add.s32 	%r81, %r55, %r79;
	ld.shared.f32 	%f4, [%r81];
	shl.b32 	%r82, %r35, 2;
	add.s32 	%r83, %r55, %r82;
	ld.shared.f32 	%f13, [%r83];
	sub.f32 	%f5, %f13, %f4;
	setp.lt.f32 	%p25, %f5, 0f358637BD;
	mov.f32 	%f25, 0f00000000;
	@%p25 bra 	$L__BB2_26;
	sub.f32 	%f14, %f3, %f4;
	div.rn.f32 	%f15, %f14, %f5;
	max.f32 	%f16, %f15, 0f00000000;
	min.f32 	%f25, %f16, 0f3F800000;
$L__BB2_26:
	setp.gt.s32 	%p26, %r53, 128;
	@%p26 bra 	$L__BB2_30;
	setp.ge.s32 	%p29, %r1, %r53;
	@%p29 bra 	$L__BB2_33;
	shl.b32 	%r89, %r107, 8;
	add.s32 	%r36, %r57, %r89;
	shl.b32 	%r91, %r35, 8;
	add.s32 	%r37, %r57, %r91;
	mul.lo.s32 	%r38, %r105, %r53;
	mov.u32 	%r108, %r1;
$L__BB2_29:
	shl.b32 	%r92, %r108, 1;
	add.s32 	%r93, %r36, %r92;
	ld.shared.u16 	%rs5, [%r93];
	add.s32 	%r94, %r37, %r92;
	ld.shared.u16 	%rs6, [%r94];
	// begin inline asm
	{  cvt.f32.f16 %f21, %rs5;}

	// end inline asm
	// begin inline asm
	{  cvt.f32.f16 %f22, %rs6;}

	// end inline asm
	sub.f32 	%f24, %f22, %f21;
	fma.rn.f32 	%f23, %f25, %f24, %f21;
	// begin inline asm
	{  cvt.rn.f16.f32 %rs7, %f23;}

	// end inline asm
	add.s32 	%r95, %r108, %r38;
	mul.wide.s32 	%rd33, %r95, 2;
	add.s64 	%rd34, %rd7, %rd33;
	st.global.u16 	[%rd34], %rs7;
	add.s32 	%r108, %r108, 256;
	setp.lt.s32 	%p30, %r108, %r53;
	@%p30 bra 	$L__BB2_29;
	bra.uni 	$L__BB2_33;
$L__BB2_30:
	setp.ge.s32 	%p27, %r1, %r53;
	@%p27 bra 	$L__BB2_33;
	add.s32 	%r84, %r107, %r98;
	mul.lo.s32 	%r41, %r84, %r53;
	add.s32 	%r85, %r35, %r98;
	mul.lo.s32 	%r42, %r85, %r53;
	mul.lo.s32 	%r43, %r105, %r53;
	mov.u32 	%r109, %r1;
$L__BB2_32:
	add.s32 	%r86, %r109, %r41;
	mul.wide.u32 	%rd27, %r86, 2;
	add.s64 	%rd28, %rd5, %rd27;
	ld.global.nc.u16 	%rs2, [%rd28];
	add.s32 	%r87, %r109, %r42;
	mul.wide.s32 	%rd29, %r87, 2;
	add.s64 	%rd30, %rd5, %rd29;
	ld.global.nc.u16 	%rs3, [%rd30];
	// begin inline asm
	{  cvt.f32.f16 %f17, %rs2;}

	// end inline asm
	// begin inline asm
	{  cvt.f32.f16 %f18, %rs3;}

	// end inline asm
	sub.f32 	%f20, %f18, %f17;
	fma.rn.f32 	%f19, %f25, %f20, %f17;
	// begin inline asm
	{  cvt.rn.f16.f32 %rs4, %f19;}

	// end inline asm
	add.s32 	%r88, %r109, %r43;
	mul.wide.s32 	%rd31, %r88, 2;
	add.s64 	%rd32, %rd7, %rd31;
	st.global.u16 	[%rd32], %rs4;
	add.s32 	%r109, %r109, 256;
	setp.lt.s32 	%p28, %r109, %r53;
	@%p28 bra 	$L__BB2_32;
$L__BB2_33:
	bar.sync 	0;
	add.s32 	%r105, %r105, 1;
	setp.ne.s32 	%p31, %r105, %r52;
	@%p31 bra 	$L__BB2_18;
$L__BB2_34:
	add.s32 	%r98, %r98, 7;
	setp.lt.s32 	%p32, %r98, %r51;
	add.s32 	%r97, %r97, -7;
	@%p32 bra 	$L__BB2_4;
$L__BB2_35:
	add.s32 	%r96, %r96, %r4;
	setp.lt.s32 	%p33, %r96, %r50;
	@%p33 bra 	$L__BB2_2;
$L__BB2_36:
	ret;

}


// ===== COMPILED SASS (sm_100) =====

	.target	sm_100

	.elftype	@"ET_EXEC"


//--------------------- .note.nv.tkinfo           --------------------------
	.section	.note.nv.tkinfo,"",@"SHT_NOTE"
	.sectionflags	@"SHF_NOTE_NV_TKINFO"
	.tkinfo
        /*0018*/ 	.word	0x00000002
        /*0030*/ 	.string	""
        /*0030*/ 	.string	"ptxas"
        /*0030*/ 	.string	"Cuda compilation tools, release 13.0, V13.0.88"
        /*0030*/ 	.string	"Build cuda_13.0.r13.0/compiler.36424714_0"
        /*0030*/ 	.string	"-arch sm_100 -m 64 "



//--------------------- .note.nv.cuinfo           --------------------------
	.section	.note.nv.cuinfo,"",@"SHT_NOTE"
	.sectionflags	@"SHF_NOTE_NV_CUINFO"
        /*0018*/ 	.short	0x0002
        /*001a*/ 	.short	0x0064
        /*001c*/ 	.short	0x0082
	.zero		2


//--------------------- .nv.info                  --------------------------
	.section	.nv.info,"",@"SHT_CUDA_INFO"
	.align	4


	//----- nvinfo : EIATTR_REGCOUNT
	.align		4
        /*0000*/ 	.byte	0x04, 0x2f
        /*0002*/ 	.short	(.L_1 - .L_0)
	.align		4
.L_0:
        /*0004*/ 	.word	index@(_ZN9robocache7kernels5tiled32trajectory_resample_tiled_kernelIfEEvPKT_PKfS7_PS3_iiii)
        /*0008*/ 	.word	0x00000026


	//----- nvinfo : EIATTR_FRAME_SIZE
	.align		4
.L_1:
        /*000c*/ 	.byte	0x04, 0x11
        /*000e*/ 	.short	(.L_3 - .L_2)
	.align		4
.L_2:
        /*0010*/ 	.word	index@($__internal_2_$__cuda_sm3x_div_rn_noftz_f32_slowpath)
        /*0014*/ 	.word	0x00000000


	//----- nvinfo : EIATTR_FRAME_SIZE
	.align		4
.L_3:
        /*0018*/ 	.byte	0x04, 0x11
        /*001a*/ 	.short	(.L_5 - .L_4)
	.align		4
.L_4:
        /*001c*/ 	.word	index@(_ZN9robocache7kernels5tiled32trajectory_resample_tiled_kernelIfEEvPKT_PKfS7_PS3_iiii)
        /*0020*/ 	.word	0x00000000


	//----- nvinfo : EIATTR_REGCOUNT
	.align		4
.L_5:
        /*0024*/ 	.byte	0x04, 0x2f
        /*0026*/ 	.short	(.L_7 - .L_6)
	.align		4
.L_6:
        /*0028*/ 	.word	index@(_ZN9robocache7kernels5tiled32trajectory_resample_tiled_kernelI13__nv_bfloat16EEvPKT_PKfS8_PS4_iiii)
        /*002c*/ 	.word	0x00000025


	//----- nvinfo : EIATTR_FRAME_SIZE
	.align		4
.L_7:
        /*0030*/ 	.byte	0x04, 0x11
        /*0032*/ 	.short	(.L_9 - .L_8)
	.align		4
.L_8:
        /*0034*/ 	.word	index@($__internal_1_$__cuda_sm3x_div_rn_noftz_f32_slowpath)
        /*0038*/ 	.word	0x00000000


	//----- nvinfo : EIATTR_FRAME_SIZE
	.align		4
.L_9:
        /*003c*/ 	.byte	0x04, 0x11
        /*003e*/ 	.short	(.L_11 - .L_10)
	.align		4
.L_10:
        /*0040*/ 	.word	index@(_ZN9robocache7kernels5tiled32trajectory_resample_tiled_kernelI13__nv_bfloat16EEvPKT_PKfS8_PS4_iiii)
        /*0044*/ 	.word	0x00000000


	//----- nvinfo : EIATTR_REGCOUNT
	.align		4
.L_11:
        /*0048*/ 	.byte	0x04, 0x2f
        /*004a*/ 	.short	(.L_13 - .L_12)
	.align		4
.L_12:
        /*004c*/ 	.word	index@(_ZN9robocache7kernels5tiled32trajectory_resample_tiled_kernelI6__halfEEvPKT_PKfS8_PS4_iiii)
        /*0050*/ 	.word	0x00000025


	//----- nvinfo : EIATTR_FRAME_SIZE
	.align		4
.L_13:
        /*0054*/ 	.byte	0x04, 0x11
        /*0056*/ 	.short	(.L_15 - .L_14)
	.align		4
.L_14:
        /*0058*/ 	.word	index@($__internal_0_$__cuda_sm3x_div_rn_noftz_f32_slowpath)
        /*005c*/ 	.word	0x00000000


	//----- nvinfo : EIATTR_FRAME_SIZE
	.align		4
.L_15:
        /*0060*/ 	.byte	0x04, 0x11
        /*0062*/ 	.short	(.L_17 - .L_16)
	.align		4
.L_16:
        /*0064*/ 	.word	index@(_ZN9robocache7kernels5tiled32trajectory_resample_tiled_kernelI6__halfEEvPKT_PKfS8_PS4_iiii)
        /*0068*/ 	.word	0x00000000


	//----- nvinfo : EIATTR_MIN_STACK_SIZE
	.align		4
.L_17:
        /*006c*/ 	.byte	0x04, 0x12
        /*006e*/ 	.short	(.L_19 - .L_18)
	.align		4
.L_18:
        /*0070*/ 	.word	index@(_ZN9robocache7kernels5tiled32trajectory_resample_tiled_kernelI6__halfEEvPKT_PKfS8_PS4_iiii)
        /*0074*/ 	.word	0x00000000


	//----- nvinfo : EIATTR_MIN_STACK_SIZE
	.align		4
.L_19:
        /*0078*/ 	.byte	0x04, 0x12
        /*007a*/ 	.short	(.L_21 - .L_20)
	.align		4
.L_20:
        /*007c*/ 	.word	index@(_ZN9robocache7kernels5tiled32trajectory_resample_tiled_kernelI13__nv_bfloat16EEvPKT_PKfS8_PS4_iiii)
        /*0080*/ 	.word	0x00000000


	//----- nvinfo : EIATTR_MIN_STACK_SIZE
	.align		4
.L_21:
        /*0084*/ 	.byte	0x04, 0x12
        /*0086*/ 	.short	(.L_23 - .L_22)
	.align		4
.L_22:
        /*0088*/ 	.word	index@(_ZN9robocache7kernels5tiled32trajectory_resample_tiled_kernelIfEEvPKT_PKfS7_PS3_iiii)
        /*008c*/ 	.word	0x00000000
.L_23:


//--------------------- .nv.compat                --------------------------
	.section	.nv.compat,"",@"SHT_CUDA_COMPAT_INFO"
	.align	4
        /*0000*/ 	.byte	0x02, 0x09, 0x00, 0x00, 0x02, 0x02, 0x01, 0x00, 0x02, 0x05, 0x05, 0x00, 0x03, 0x07, 0x01, 0x01
        /*0010*/ 	.byte	0x02, 0x03, 0x00, 0x00, 0x02, 0x06, 0x01, 0x00, 0x04, 0x0b, 0x08, 0x00, 0x01, 0x00, 0x00, 0x00
        /*0020*/ 	.byte	0x00, 0x00, 0x00, 0x00


//--------------------- .nv.info._ZN9robocache7kernels5tiled32trajectory_resample_tiled_kernelI6__halfEEvPKT_PKfS8_PS4_iiii --------------------------
	.section	.nv.info._ZN9robocache7kernels5tiled32trajectory_resample_tiled_kernelI6__halfEEvPKT_PKfS8_PS4_iiii,"",@"SHT_CUDA_INFO"
	.sectionflags	@""
	.align	4


	//----- nvinfo : EIATTR_CUDA_API_VERSION
	.align		4
        /*0000*/ 	.byte	0x04, 0x37
        /*0002*/ 	.short	(.L_25 - .L_24)
.L_24:
        /*0004*/ 	.word	0x00000082


	//----- nvinfo : EIATTR_KPARAM_INFO
	.align		4
.L_25:
        /*0008*/ 	.byte	0x04, 0x17
        /*000a*/ 	.short	(.L_27 - .L_26)
.L_26:
        /*000c*/ 	.word	0x00000000
        /*0010*/ 	.short	0x0007
        /*0012*/ 	.short	0x002c
        /*0014*/ 	.byte	0x00, 0xf0, 0x11, 0x00


	//----- nvinfo : EIATTR_KPARAM_INFO
	.align		4
.L_27:
        /*0018*/ 	.byte	0x04, 0x17
        /*001a*/ 	.short	(.L_29 - .L_28)
.L_28:
        /*001c*/ 	.word	0x00000000
        /*0020*/ 	.short	0x0006
        /*0022*/ 	.short	0x0028
        /*0024*/ 	.byte	0x00, 0xf0, 0x11, 0x00


	//----- nvinfo : EIATTR_KPARAM_INFO
	.align		4
.L_29:
        /*0028*/ 	.byte	0x04, 0x17
        /*002a*/ 	.short	(.L_31 - .L_30)
.L_30:
        /*002c*/ 	.word	0x00000000
        /*0030*/ 	.short	0x0005
        /*0032*/ 	.short	0x0024
        /*0034*/ 	.byte	0x00, 0xf0, 0x11, 0x00


	//----- nvinfo : EIATTR_KPARAM_INFO
	.align		4
.L_31:
        /*0038*/ 	.byte	0x04, 0x17
        /*003a*/ 	.short	(.L_33 - .L_32)
.L_32:
        /*003c*/ 	.word	0x00000000
        /*0040*/ 	.short	0x0004
        /*0042*/ 	.short	0x0020
        /*0044*/ 	.byte	0x00, 0xf0, 0x11, 0x00


	//----- nvinfo : EIATTR_KPARAM_INFO
	.align		4
.L_33:
        /*0048*/ 	.byte	0x04, 0x17
        /*004a*/ 	.short	(.L_35 - .L_34)
.L_34:
        /*004c*/ 	.word	0x00000000
        /*0050*/ 	.short	0x0003
        /*0052*/ 	.short	0x0018
        /*0054*/ 	.byte	0x00, 0xf5, 0x21, 0x00


	//----- nvinfo : EIATTR_KPARAM_INFO
	.align		4
.L_35:
        /*0058*/ 	.byte	0x04, 0x17
        /*005a*/ 	.short	(.L_37 - .L_36)
.L_36:
        /*005c*/ 	.word	0x00000000
        /*0060*/ 	.short	0x0002
        /*0062*/ 	.short	0x0010
        /*0064*/ 	.byte	0x00, 0xf5, 0x21, 0x00


	//----- nvinfo : EIATTR_KPARAM_INFO
	.align		4
.L_37:
        /*0068*/ 	.byte	0x04, 0x17
        /*006a*/ 	.short	(.L_39 - .L_38)
.L_38:
        /*006c*/ 	.word	0x00000000
        /*0070*/ 	.short	0x0001
        /*0072*/ 	.short	0x0008
        /*0074*/ 	.byte	0x00, 0xf5, 0x21, 0x00


	//----- nvinfo : EIATTR_KPARAM_INFO
	.align		4
.L_39:
        /*0078*/ 	.byte	0x04, 0x17
        /*007a*/ 	.short	(.L_41 - .L_40)
.L_40:
        /*007c*/ 	.word	0x00000000
        /*0080*/ 	.short	0x0000
        /*0082*/ 	.short	0x0000
        /*0084*/ 	.byte	0x00, 0xf5, 0x21, 0x00


	//----- nvinfo : EIATTR_SPARSE_MMA_MASK
	.align		4
.L_41:
        /*0088*/ 	.byte	0x03, 0x50
        /*008a*/ 	.short	0x0000


	//----- nvinfo : EIATTR_MAXREG_COUNT
	.align		4
        /*008c*/ 	.byte	0x03, 0x1b
        /*008e*/ 	.short	0x0080


	//----- nvinfo : EIATTR_NUM_BARRIERS
	.align		4
        /*0090*/ 	.byte	0x02, 0x4c
        /*0092*/ 	.byte	0x01
	.zero		1


	//----- nvinfo : EIATTR_MERCURY_ISA_VERSION
	.align		4
        /*0094*/ 	.byte	0x03, 0x5f
        /*0096*/ 	.short	0x0101


	//----- nvinfo : EIATTR_COOP_GROUP_MASK_REGIDS
	.align		4
        /*0098*/ 	.byte	0x04, 0x29
        /*009a*/ 	.short	(.L_43 - .L_42)


	//   ....[0]....
.L_42:
        /*009c*/ 	.word	0xffffffff


	//----- nvinfo : EIATTR_COOP_GROUP_INSTR_OFFSETS
	.align		4
.L_43:
        /*00a0*/ 	.byte	0x04, 0x28
        /*00a2*/ 	.short	(.L_45 - .L_44)


	//   ....[0]....
.L_44:
        /*00a4*/ 	.word	0x000008b0


	//----- nvinfo : EIATTR_VRC_CTA_INIT_COUNT
	.align		4
.L_45:
        /*00a8*/ 	.byte	0x02, 0x4a
	.zero		1
	.zero		1


	//----- nvinfo : EIATTR_EXIT_INSTR_OFFSETS
	.align		4
        /*00ac*/ 	.byte	0x04, 0x1c
        /*00ae*/ 	.short	(.L_47 - .L_46)


	//   ....[0]....
.L_46:
        /*00b0*/ 	.word	0x00000040


	//   ....[1]....
        /*00b4*/ 	.word	0x000014f0


	//----- nvinfo : EIATTR_MAX_THREADS
	.align		4
.L_47:
        /*00b8*/ 	.byte	0x04, 0x05
        /*00ba*/ 	.short	(.L_49 - .L_48)
.L_48:
        /*00bc*/ 	.word	0x00000100
        /*00c0*/ 	.word	0x00000001
        /*00c4*/ 	.word	0x00000001


	//----- nvinfo : EIATTR_CRS_STACK_SIZE
	.align		4
.L_49:
        /*00c8*/ 	.byte	0x04, 0x1e
        /*00ca*/ 	.short	(.L_51 - .L_50)
.L_50:
        /*00cc*/ 	.word	0x00000000


	//----- nvinfo : EIATTR_CBANK_PARAM_SIZE
	.align		4
.L_51:
        /*00d0*/ 	.byte	0x03, 0x19
        /*00d2*/ 	.short	0x0030


	//----- nvinfo : EIATTR_PARAM_CBANK
	.align		4
        /*00d4*/ 	.byte	0x04, 0x0a
        /*00d6*/ 	.short	(.L_53 - .L_52)
	.align		4
.L_52:
        /*00d8*/ 	.word	index@(.nv.constant0._ZN9robocache7kernels5tiled32trajectory_resample_tiled_kernelI6__halfEEvPKT_PKfS8_PS4_iiii)
        /*00dc*/ 	.short	0x0380
        /*00de*/ 	.short	0x0030


	//----- nvinfo : EIATTR_SW_WAR
	.align		4
.L_53:
        /*00e0*/ 	.byte	0x04, 0x36
        /*00e2*/ 	.short	(.L_55 - .L_54)
.L_54:
        /*00e4*/ 	.word	0x00000008
.L_55:


//--------------------- .nv.info._ZN9robocache7kernels5tiled32trajectory_resample_tiled_kernelI13__nv_bfloat16EEvPKT_PKfS8_PS4_iiii --------------------------
	.section	.nv.info._ZN9robocache7kernels5tiled32trajectory_resample_tiled_kernelI13__nv_bfloat16EEvPKT_PKfS8_PS4_iiii,"",@"SHT_CUDA_INFO"
	.sectionflags	@""
	.align	4


	//----- nvinfo : EIATTR_CUDA_API_VERSION
	.align		4
        /*0000*/ 	.byte	0x04, 0x37
        /*0002*/ 	.short	(.L_57 - .L_56)
.L_56:
        /*0004*/ 	.word	0x00000082


	//----- nvinfo : EIATTR_KPARAM_INFO
	.align		4
.L_57:
        /*0008*/ 	.byte	0x04, 0x17
        /*000a*/ 	.short	(.L_59 - .L_58)
.L_58:
        /*000c*/ 	.word	0x00000000
        /*0010*/ 	.short	0x0007
        /*0012*/ 	.short	0x002c
        /*0014*/ 	.byte	0x00, 0xf0, 0x11, 0x00


	//----- nvinfo : EIATTR_KPARAM_INFO
	.align		4
.L_59:
        /*0018*/ 	.byte	0x04, 0x17
        /*001a*/ 	.short	(.L_61 - .L_60)
.L_60:
        /*001c*/ 	.word	0x00000000
        /*0020*/ 	.short	0x0006
        /*0022*/ 	.short	0x0028
        /*0024*/ 	.byte	0x00, 0xf0, 0x11, 0x00


	//----- nvinfo : EIATTR_KPARAM_INFO
	.align		4
.L_61:
        /*0028*/ 	.byte	0x04, 0x17
        /*002a*/ 	.short	(.L_63 - .L_62)
.L_62:
        /*002c*/ 	.word	0x00000000
        /*0030*/ 	.short	0x0005
        /*0032*/ 	.short	0x0024
        /*0034*/ 	.byte	0x00, 0xf0, 0x11, 0x00


	//----- nvinfo : EIATTR_KPARAM_INFO
	.align		4
.L_63:
        /*0038*/ 	.byte	0x04, 0x17
        /*003a*/ 	.short	(.L_65 - .L_64)
.L_64:
        /*003c*/ 	.word	0x00000000
        /*0040*/ 	.short	0x0004
        /*0042*/ 	.short	0x0020
        /*0044*/ 	.byte	0x00, 0xf0, 0x11, 0x00


	//----- nvinfo : EIATTR_KPARAM_INFO
	.align		4
.L_65:
        /*0048*/ 	.byte	0x04, 0x17
        /*004a*/ 	.short	(.L_67 - .L_66)
.L_66:
        /*004c*/ 	.word	0x00000000
        /*0050*/ 	.short	0x0003
        /*0052*/ 	.short	0x0018
        /*0054*/ 	.byte	0x00, 0xf5, 0x21, 0x00


	//----- nvinfo : EIATTR_KPARAM_INFO
	.align		4
.L_67:
        /*0058*/ 	.byte	0x04, 0x17
        /*005a*/ 	.short	(.L_69 - .L_68)
.L_68:
        /*005c*/ 	.word	0x00000000
        /*0060*/ 	.short	0x0002
        /*0062*/ 	.short	0x0010
        /*0064*/ 	.byte	0x00, 0xf5, 0x21, 0x00


	//----- nvinfo : EIATTR_KPARAM_INFO
	.align		4
.L_69:
        /*0068*/ 	.byte	0x04, 0x17
        /*006a*/ 	.short	(.L_71 - .L_70)
.L_70:
        /*006c*/ 	.word	0x00000000
        /*0070*/ 	.short	0x0001
        /*0072*/ 	.short	0x0008
        /*0074*/ 	.byte	0x00, 0xf5, 0x21, 0x00


	//----- nvinfo : EIATTR_KPARAM_INFO
	.align		4
.L_71:
        /*0078*/ 	.byte	0x04, 0x17
        /*007a*/ 	.short	(.L_73 - .L_72)
.L_72:
        /*007c*/ 	.word	0x00000000
        /*0080*/ 	.short	0x0000
        /*0082*/ 	.short	0x0000
        /*0084*/ 	.byte	0x00, 0xf5, 0x21, 0x00


	//----- nvinfo : EIATTR_SPARSE_MMA_MASK
	.align		4
.L_73:
        /*0088*/ 	.byte	0x03, 0x50
        /*008a*/ 	.short	0x0000


	//----- nvinfo : EIATTR_MAXREG_COUNT
	.align		4
        /*008c*/ 	.byte	0x03, 0x1b
        /*008e*/ 	.short	0x0080


	//----- nvinfo : EIATTR_NUM_BARRIERS
	.align		4
        /*0090*/ 	.byte	0x02, 0x4c
        /*0092*/ 	.byte	0x01
	.zero		1


	//----- nvinfo : EIATTR_MERCURY_ISA_VERSION
	.align		4
        /*0094*/ 	.byte	0x03, 0x5f
        /*0096*/ 	.short	0x0101


	//----- nvinfo : EIATTR_COOP_GROUP_MASK_REGIDS
	.align		4
        /*0098*/ 	.byte	0x04, 0x29
        /*009a*/ 	.short	(.L_75 - .L_74)


	//   ....[0]....
.L_74:
        /*009c*/ 	.word	0xffffffff


	//----- nvinfo : EIATTR_COOP_GROUP_INSTR_OFFSETS
	.align		4
.L_75:
        /*00a0*/ 	.byte	0x04, 0x28
        /*00a2*/ 	.short	(.L_77 - .L_76)


	//   ....[0]....
.L_76:
        /*00a4*/ 	.word	0x000008b0


	//----- nvinfo : EIATTR_VRC_CTA_INIT_COUNT
	.align		4
.L_77:
        /*00a8*/ 	.byte	0x02, 0x4a
	.zero		1
	.zero		1


	//----- nvinfo : EIATTR_EXIT_INSTR_OFFSETS
	.align		4
        /*00ac*/ 	.byte	0x04, 0x1c
        /*00ae*/ 	.short	(.L_79 - .L_78)


	//   ....[0]....
.L_78:
        /*00b0*/ 	.word	0x00000040


	//   ....[1]....
        /*00b4*/ 	.word	0x000014f0


	//----- nvinfo : EIATTR_MAX_THREADS
	.align		4
.L_79:
        /*00b8*/ 	.byte	0x04, 0x05
        /*00ba*/ 	.short	(.L_81 - .L_80)
.L_80:
        /*00bc*/ 	.word	0x00000100
        /*00c0*/ 	.word	0x00000001
        /*00c4*/ 	.word	0x00000001


	//----- nvinfo : EIATTR_CRS_STACK_SIZE
	.align		4
.L_81:
        /*00c8*/ 	.byte	0x04, 0x1e
        /*00ca*/ 	.short	(.L_83 - .L_82)
.L_82:
        /*00cc*/ 	.word	0x00000000


	//----- nvinfo : EIATTR_CBANK_PARAM_SIZE
	.align		4
.L_83:
        /*00d0*/ 	.byte	0x03, 0x19
        /*00d2*/ 	.short	0x0030


	//----- nvinfo : EIATTR_PARAM_CBANK
	.align		4
        /*00d4*/ 	.byte	0x04, 0x0a
        /*00d6*/ 	.short	(.L_85 - .L_84)
	.align		4
.L_84:
        /*00d8*/ 	.word	index@(.nv.constant0._ZN9robocache7kernels5tiled32trajectory_resample_tiled_kernelI13__nv_bfloat16EEvPKT_PKfS8_PS4_iiii)
        /*00dc*/ 	.short	0x0380
        /*00de*/ 	.short	0x0030


	//----- nvinfo : EIATTR_SW_WAR
	.align		4
.L_85:
        /*00e0*/ 	.byte	0x04, 0x36
        /*00e2*/ 	.short	(.L_87 - .L_86)
.L_86:
        /*00e4*/ 	.word	0x00000008
.L_87:


//--------------------- .nv.info._ZN9robocache7kernels5tiled32trajectory_resample_tiled_kernelIfEEvPKT_PKfS7_PS3_iiii --------------------------
	.section	.nv.info._ZN9robocache7kernels5tiled32trajectory_resample_tiled_kernelIfEEvPKT_PKfS7_PS3_iiii,"",@"SHT_CUDA_INFO"
	.sectionflags	@""
	.align	4


	//----- nvinfo : EIATTR_CUDA_API_VERSION
	.align		4
        /*0000*/ 	.byte	0x04, 0x37
        /*0002*/ 	.short	(.L_89 - .L_88)
.L_88:
        /*0004*/ 	.word	0x00000082


	//----- nvinfo : EIATTR_KPARAM_INFO
	.align		4
.L_89:
        /*0008*/ 	.byte	0x04, 0x17
        /*000a*/ 	.short	(.L_91 - .L_90)
.L_90:
        /*000c*/ 	.word	0x00000000
        /*0010*/ 	.short	0x0007
        /*0012*/ 	.short	0x002c
        /*0014*/ 	.byte	0x00, 0xf0, 0x11, 0x00


	//----- nvinfo : EIATTR_KPARAM_INFO
	.align		4
.L_91:
        /*0018*/ 	.byte	0x04, 0x17
        /*001a*/ 	.short	(.L_93 - .L_92)
.L_92:
        /*001c*/ 	.word	0x00000000
        /*0020*/ 	.short	0x0006
        /*0022*/ 	.short	0x0028
        /*0024*/ 	.byte	0x00, 0xf0, 0x11, 0x00


	//----- nvinfo : EIATTR_KPARAM_INFO
	.align		4
.L_93:
        /*0028*/ 	.byte	0x04, 0x17
        /*002a*/ 	.short	(.L_95 - .L_94)
.L_94:
        /*002c*/ 	.word	0x00000000
        /*0030*/ 	.short	0x0005
        /*0032*/ 	.short	0x0024
        /*0034*/ 	.byte	0x00, 0xf0, 0x11, 0x00


	//----- nvinfo : EIATTR_KPARAM_INFO
	.align		4
.L_95:
        /*0038*/ 	.byte	0x04, 0x17
        /*003a*/ 	.short	(.L_97 - .L_96)
.L_96:
        /*003c*/ 	.word	0x00000000
        /*0040*/ 	.short	0x0004
        /*0042*/ 	.short	0x0020
        /*0044*/ 	.byte	0x00, 0xf0, 0x11, 0x00


	//----- nvinfo : EIATTR_KPARAM_INFO
	.align		4
.L_97:
        /*0048*/ 	.byte	0x04, 0x17
        /*004a*/ 	.short	(.L_99 - .L_98)
.L_98:
        /*004c*/ 	.word	0x00000000
        /*0050*/ 	.short	0x0003
        /*0052*/ 	.short	0x0018
        /*0054*/ 	.byte	0x00, 0xf5, 0x21, 0x00


	//----- nvinfo : EIATTR_KPARAM_INFO
	.align		4
.L_99:
        /*0058*/ 	.byte	0x04, 0x17
        /*005a*/ 	.short	(.L_101 - .L_100)
.L_100:
        /*005c*/ 	.word	0x00000000
        /*0060*/ 	.short	0x0002
        /*0062*/ 	.short	0x0010
        /*0064*/ 	.byte	0x00, 0xf5, 0x21, 0x00


	//----- nvinfo : EIATTR_KPARAM_INFO
	.align		4
.L_101:
        /*0068*/ 	.byte	0x04, 0x17
        /*006a*/ 	.short	(.L_103 - .L_102)
.L_102:
        /*006c*/ 	.word	0x00000000
        /*0070*/ 	.short	0x0001
        /*0072*/ 	.short	0x0008
        /*0074*/ 	.byte	0x00, 0xf5, 0x21, 0x00


	//----- nvinfo : EIATTR_KPARAM_INFO
	.align		4
.L_103:
        /*0078*/ 	.byte	0x04, 0x17
        /*007a*/ 	.short	(.L_105 - .L_104)
.L_104:
        /*007c*/ 	.word	0x00000000
        /*0080*/ 	.short	0x0000
        /*0082*/ 	.short	0x0000
        /*0084*/ 	.byte	0x00, 0xf5, 0x21, 0x00


	//----- nvinfo : EIATTR_SPARSE_MMA_MASK
	.align		4
.L_105:
        /*0088*/ 	.byte	0x03, 0x50
        /*008a*/ 	.short	0x0000


	//----- nvinfo : EIATTR_MAXREG_COUNT
	.align		4
        /*008c*/ 	.byte	0x03, 0x1b
        /*008e*/ 	.short	0x0080


	//----- nvinfo : EIATTR_NUM_BARRIERS
	.align		4
        /*0090*/ 	.byte	0x02, 0x4c
        /*0092*/ 	.byte	0x01
	.zero		1


	//----- nvinfo : EIATTR_MERCURY_ISA_VERSION
	.align		4
        /*0094*/ 	.byte	0x03, 0x5f
        /*0096*/ 	.short	0x0101


	//----- nvinfo : EIATTR_COOP_GROUP_MASK_REGIDS
	.align		4
        /*0098*/ 	.byte	0x04, 0x29
        /*009a*/ 	.short	(.L_107 - .L_106)


	//   ....[0]....
.L_106:
        /*009c*/ 	.word	0xffffffff


	//----- nvinfo : EIATTR_COOP_GROUP_INSTR_OFFSETS
	.align		4
.L_107:
        /*00a0*/ 	.byte	0x04, 0x28
        /*00a2*/ 	.short	(.L_109 - .L_108)


	//   ....[0]....
.L_108:
        /*00a4*/ 	.word	0x000008b0


	//----- nvinfo : EIATTR_VRC_CTA_INIT_COUNT
	.align		4
.L_109:
        /*00a8*/ 	.byte	0x02, 0x4a
	.zero		1
	.zero		1


	//----- nvinfo : EIATTR_EXIT_INSTR_OFFSETS
	.align		4
        /*00ac*/ 	.byte	0x04, 0x1c
        /*00ae*/ 	.short	(.L_111 - .L_110)


	//   ....[0]....
.L_110:
        /*00b0*/ 	.word	0x00000040


	//   ....[1]....
        /*00b4*/ 	.word	0x00001370


	//----- nvinfo : EIATTR_MAX_THREADS
	.align		4
.L_111:
        /*00b8*/ 	.byte	0x04, 0x05
        /*00ba*/ 	.short	(.L_113 - .L_112)
.L_112:
        /*00bc*/ 	.word	0x00000100
        /*00c0*/ 	.word	0x00000001
        /*00c4*/ 	.word	0x00000001


	//----- nvinfo : EIATTR_CRS_STACK_SIZE
	.align		4
.L_113:
        /*00c8*/ 	.byte	0x04, 0x1e
        /*00ca*/ 	.short	(.L_115 - .L_114)
.L_114:
        /*00cc*/ 	.word	0x00000000


	//----- nvinfo : EIATTR_CBANK_PARAM_SIZE
	.align		4
.L_115:
        /*00d0*/ 	.byte	0x03, 0x19
        /*00d2*/ 	.short	0x0030


	//----- nvinfo : EIATTR_PARAM_CBANK
	.align		4
        /*00d4*/ 	.byte	0x04, 0x0a
        /*00d6*/ 	.short	(.L_117 - .L_116)
	.align		4
.L_116:
        /*00d8*/ 	.word	index@(.nv.constant0._ZN9robocache7kernels5tiled32trajectory_resample_tiled_kernelIfEEvPKT_PKfS7_PS3_iiii)
        /*00dc*/ 	.short	0x0380
        /*00de*/ 	.short	0x0030


	//----- nvinfo : EIATTR_SW_WAR
	.align		4
.L_117:
        /*00e0*/ 	.byte	0x04, 0x36
        /*00e2*/ 	.short	(.L_119 - .L_118)
.L_118:
        /*00e4*/ 	.word	0x00000008
.L_119:


//--------------------- .nv.callgraph             --------------------------
	.section	.nv.callgraph,"",@"SHT_CUDA_CALLGRAPH"
	.align	4
	.sectionentsize	8
	.align		4
        /*0000*/ 	.word	0x00000000
	.align		4
        /*0004*/ 	.word	0xffffffff
	.align		4
        /*0008*/ 	.word	0x00000000
	.align		4
        /*000c*/ 	.word	0xfffffffe
	.align		4
        /*0010*/ 	.word	0x00000000
	.align		4
        /*0014*/ 	.word	0xfffffffd
	.align		4
        /*0018*/ 	.word	0x00000000
	.align		4
        /*001c*/ 	.word	0xfffffffc


//--------------------- .text._ZN9robocache7kernels5tiled32trajectory_resample_tiled_kernelI6__halfEEvPKT_PKfS8_PS4_iiii --------------------------
	.section	.text._ZN9robocache7kernels5tiled32trajectory_resample_tiled_kernelI6__halfEEvPKT_PKfS8_PS4_iiii,"ax",@progbits
	.align	128
        .global         _ZN9robocache7kernels5tiled32trajectory_resample_tiled_kernelI6__halfEEvPKT_PKfS8_PS4_iiii
        .type           _ZN9robocache7kernels5tiled32trajectory_resample_tiled_kernelI6__halfEEvPKT_PKfS8_PS4_iiii,@function
        .size           _ZN9robocache7kernels5tiled32trajectory_resample_tiled_kernelI6__halfEEvPKT_PKfS8_PS4_iiii,(.L_x_114 - _ZN9robocache7kernels5tiled32trajectory_resample_tiled_kernelI6__halfEEvPKT_PKfS8_PS4_iiii)
        .other          _ZN9robocache7kernels5tiled32trajectory_resample_tiled_kernelI6__halfEEvPKT_PKfS8_PS4_iiii,@"STO_CUDA_ENTRY STV_DEFAULT"
_ZN9robocache7kernels5tiled32trajectory_resample_tiled_kernelI6__halfEEvPKT_PKfS8_PS4_iiii:
.text._ZN9robocache7kernels5tiled32trajectory_resample_tiled_kernelI6__halfEEvPKT_PKfS8_PS4_iiii:
[----:B------:R-:W-:Y:S08]  /*0000*/  LDC R1, c[0x0][0x37c] ;  /* 0x0000df00ff017b82 */ /* 0x000ff00000000800 */
[----:B------:R-:W0:Y:S08]  /*0010*/  S2UR UR7, SR_CTAID.X ;  /* 0x00000000000779c3 */ /* 0x000e300000002500 */
[----:B------:R-:W0:Y:S02]  /*0020*/  LDC R0, c[0x0][0x3a0] ;  /* 0x0000e800ff007b82 */ /* 0x000e240000000800 */
[----:B0-----:R-:W-:-:S13]  /*0030*/  ISETP.LE.AND P0, PT, R0, UR7, PT ;  /* 0x0000000700007c0c */ /* 0x001fda000bf03270 */
[----:B------:R-:W-:Y:S05]  /*0040*/  @P0 EXIT ;  /* 0x000000000000094d */ /* 0x000fea0003800000 */
[----:B------:R-:W0:Y:S01]  /*0050*/  S2UR UR6, SR_CgaCtaId ;  /* 0x00000000000679c3 */ /* 0x000e220000008800 */
[----:B------:R-:W1:Y:S01]  /*0060*/  S2R R23, SR_TID.X ;  /* 0x0000000000177919 */ /* 0x000e620000002100 */
[----:B------:R-:W2:Y:S01]  /*0070*/  LDCU UR8, c[0x0][0x3a8] ;  /* 0x00007500ff0877ac */ /* 0x000ea20008000800 */
[----:B------:R-:W-:Y:S01]  /*0080*/  UMOV UR4, 0x400 ;  /* 0x0000040000047882 */ /* 0x000fe20000000000 */
[----:B------:R-:W3:Y:S01]  /*0090*/  LDCU.64 UR12, c[0x0][0x358] ;  /* 0x00006b00ff0c77ac */ /* 0x000ee20008000a00 */
[----:B------:R-:W-:Y:S01]  /*00a0*/  UIADD3 UR5, UPT, UPT, UR4, 0x800, URZ ;  /* 0x0000080004057890 */ /* 0x000fe2000fffe0ff */
[----:B------:R-:W4:Y:S01]  /*00b0*/  LDCU UR14, c[0x0][0x370] ;  /* 0x00006e00ff0e77ac */ /* 0x000f220008000800 */
[----:B--2---:R-:W-:Y:S01]  /*00c0*/  ISETP.LT.AND P1, PT, RZ, UR8, PT ;  /* 0x00000008ff007c0c */ /* 0x004fe2000bf21270 */
[----:B0-----:R-:W-:Y:S02]  /*00d0*/  ULEA UR4, UR6, UR4, 0x18 ;  /* 0x0000000406047291 */ /* 0x001fe4000f8ec0ff */
[----:B------:R-:W-:-:S03]  /*00e0*/  ULEA UR6, UR6, UR5, 0x18 ;  /* 0x0000000506067291 */ /* 0x000fc6000f8ec0ff */
[----:B------:R-:W-:Y:S01]  /*00f0*/  UMOV UR5, UR7 ;  /* 0x0000000700057c82 */ /* 0x000fe20008000000 */
[----:B------:R-:W-:Y:S01]  /*0100*/  IMAD.U32 R22, RZ, RZ, UR4 ;  /* 0x00000004ff167e24 */ /* 0x000fe2000f8e00ff */
[----:B-1----:R-:W-:-:S03]  /*0110*/  ISETP.EQ.AND P1, PT, R23, RZ, P1 ;  /* 0x000000ff1700720c */ /* 0x002fc60000f22270 */
[C---:B------:R-:W-:Y:S01]  /*0120*/  IMAD R20, R23.reuse, 0x2, R22 ;  /* 0x0000000217147824 */ /* 0x040fe200078e0216 */
[----:B---34-:R-:W-:-:S09]  /*0130*/  LEA R21, R23, UR6, 0x2 ;  /* 0x0000000617157c11 */ /* 0x018fd2000f8e10ff */
.L_x_28:
[----:B0-----:R-:W0:Y:S02]  /*0140*/  LDCU UR4, c[0x0][0x3a4] ;  /* 0x00007480ff0477ac */ /* 0x001e240008000800 */
[----:B0-----:R-:W-:-:S09]  /*0150*/  UISETP.GE.AND UP0, UPT, UR4, 0x1, UPT ;  /* 0x000000010400788c */ /* 0x001fd2000bf06270 */
[----:B-123--:R-:W-:Y:S05]  /*0160*/  BRA.U !UP0, `(.L_x_0) ;  /* 0x0000001108d07547 */ /* 0x00efea000b800000 */
[----:B------:R-:W0:Y:S01]  /*0170*/  LDC.64 R10, c[0x0][0x3a8] ;  /* 0x0000ea00ff0a7b82 */ /* 0x000e220000000a00 */
[----:B------:R-:W1:Y:S01]  /*0180*/  LDCU UR8, c[0x0][0x3a4] ;  /* 0x00007480ff0877ac */ /* 0x000e620008000800 */
[----:B------:R-:W-:-:S06]  /*0190*/  UIMAD UR7, UR5, UR4, URZ ;  /* 0x00000004050772a4 */ /* 0x000fcc000f8e02ff */
[----:B------:R-:W2:Y:S01]  /*01a0*/  LDC.64 R4, c[0x0][0x380] ;  /* 0x0000e000ff047b82 */ /* 0x000ea20000000a00 */
[----:B------:R-:W-:Y:S01]  /*01b0*/  USHF.R.S32.HI UR15, URZ, 0x1f, UR7 ;  /* 0x0000001fff0f7899 */ /* 0x000fe20008011407 */
[----:B------:R-:W-:-:S06]  /*01c0*/  UMOV UR4, URZ ;  /* 0x000000ff00047c82 */ /* 0x000fcc0008000000 */
[----:B------:R-:W3:Y:S01]  /*01d0*/  LDC.64 R6, c[0x0][0x390] ;  /* 0x0000e400ff067b82 */ /* 0x000ee20000000a00 */
[----:B-1----:R-:W-:-:S07]  /*01e0*/  MOV R28, UR8 ;  /* 0x00000008001c7c02 */ /* 0x002fce0008000f00 */
[----:B------:R-:W1:Y:S01]  /*01f0*/  LDC.64 R8, c[0x0][0x398] ;  /* 0x0000e600ff087b82 */ /* 0x000e620000000a00 */
[----:B0-----:R-:W-:Y:S02]  /*0200*/  IMAD R0, R10, UR5, RZ ;  /* 0x000000050a007c24 */ /* 0x001fe4000f8e02ff */
[----:B------:R-:W-:Y:S02]  /*0210*/  IMAD R3, R11, UR7, RZ ;  /* 0x000000070b037c24 */ /* 0x000fe4000f8e02ff */
[----:B------:R-:W-:Y:S02]  /*0220*/  IMAD R11, R0, R11, RZ ;  /* 0x0000000b000b7224 */ /* 0x000fe400078e02ff */
[----:B--2---:R-:W-:-:S04]  /*0230*/  IMAD.WIDE R4, R3, 0x2, R4 ;  /* 0x0000000203047825 */ /* 0x004fc800078e0204 */
[----:B---3--:R-:W-:-:S04]  /*0240*/  IMAD.WIDE R6, R0, 0x4, R6 ;  /* 0x0000000400067825 */ /* 0x008fc800078e0206 */
[----:B-1----:R-:W-:-:S07]  /*0250*/  IMAD.WIDE R8, R11, 0x2, R8 ;  /* 0x000000020b087825 */ /* 0x002fce00078e0208 */
.L_x_27:
[----:B0-----:R-:W0:Y:S01]  /*0260*/  LDCU UR8, c[0x0][0x3a4] ;  /* 0x00007480ff0877ac */ /* 0x001e220008000800 */
[----:B-1----:R-:W1:Y:S01]  /*0270*/  LDCU UR10, c[0x0][0x3ac] ;  /* 0x00007580ff0a77ac */ /* 0x002e620008000800 */
[----:B0-----:R-:W-:-:S04]  /*0280*/  UIADD3 UR8, UPT, UPT, -UR4, UR8, URZ ;  /* 0x0000000804087290 */ /* 0x001fc8000fffe1ff */
[----:B------:R-:W-:-:S04]  /*0290*/  UISETP.LT.AND UP0, UPT, UR8, 0x8, UPT ;  /* 0x000000080800788c */ /* 0x000fc8000bf01270 */
[----:B------:R-:W-:-:S06]  /*02a0*/  USEL UR9, UR8, 0x8, UP0 ;  /* 0x0000000808097887 */ /* 0x000fcc0008000000 */
[----:B------:R-:W-:-:S13]  /*02b0*/  ISETP.GE.AND P0, PT, R23, UR9, PT ;  /* 0x0000000917007c0c */ /* 0x000fda000bf06270 */
[----:B------:R-:W0:Y:S01]  /*02c0*/  @!P0 LDC.64 R10, c[0x0][0x388] ;  /* 0x0000e200ff0a8b82 */ /* 0x000e220000000a00 */
[----:B------:R-:W-:-:S05]  /*02d0*/  @!P0 VIADD R0, R23, UR4 ;  /* 0x0000000417008c36 */ /* 0x000fca0008000000 */
[----:B------:R-:W-:-:S05]  /*02e0*/  @!P0 IADD3 R0, P2, PT, R0, UR7, RZ ;  /* 0x0000000700008c10 */ /* 0x000fca000ff5e0ff */
[----:B------:R-:W-:Y:S01]  /*02f0*/  @!P0 IMAD.X R3, RZ, RZ, UR15, P2 ;  /* 0x0000000fff038e24 */ /* 0x000fe200090e06ff */
[----:B0-----:R-:W-:-:S04]  /*0300*/  @!P0 LEA R2, P2, R0, R10, 0x2 ;  /* 0x0000000a00028211 */ /* 0x001fc800078410ff */
[----:B------:R-:W-:-:S05]  /*0310*/  @!P0 LEA.HI.X R3, R0, R11, R3, 0x2, P2 ;  /* 0x0000000b00038211 */ /* 0x000fca00010f1403 */
[----:B--2---:R-:W2:Y:S01]  /*0320*/  @!P0 LDG.E.CONSTANT R2, desc[UR12][R2.64] ;  /* 0x0000000c02028981 */ /* 0x004ea2000c1e9900 */
[----:B------:R-:W-:Y:S01]  /*0330*/  UISETP.GE.AND UP0, UPT, UR8, 0x1, UPT ;  /* 0x000000010800788c */ /* 0x000fe2000bf06270 */
[----:B------:R-:W-:-:S03]  /*0340*/  VIMNMX R0, PT, PT, R28, 0x8, PT ;  /* 0x000000081c007848 */ /* 0x000fc60003fe0100 */
[----:B-1----:R-:W-:Y:S01]  /*0350*/  UISETP.GT.OR UP0, UPT, UR10, 0x80, !UP0 ;  /* 0x000000800a00788c */ /* 0x002fe2000c704670 */
[----:B------:R-:W-:Y:S01]  /*0360*/  IADD3 R19, PT, PT, R0, -0x1, RZ ;  /* 0xffffffff00137810 */ /* 0x000fe20007ffe0ff */
[----:B--2---:R0:W-:Y:S07]  /*0370*/  @!P0 STS [R21], R2 ;  /* 0x0000000215008388 */ /* 0x0041ee0000000800 */
[----:B---3--:R-:W-:Y:S05]  /*0380*/  BRA.U UP0, `(.L_x_1) ;  /* 0x0000000100ec7547 */ /* 0x008fea000b800000 */
[----:B------:R-:W-:Y:S01]  /*0390*/  VIMNMX R0, PT, PT, R0, 0x1, !PT ;  /* 0x0000000100007848 */ /* 0x000fe20007fe0100 */
[----:B------:R-:W-:-:S07]  /*03a0*/  IMAD.MOV.U32 R17, RZ, RZ, RZ ;  /* 0x000000ffff117224 */ /* 0x000fce00078e00ff */
.L_x_7:
[----:B-1----:R-:W1:Y:S01]  /*03b0*/  LDC R24, c[0x0][0x3ac] ;  /* 0x0000eb00ff187b82 */ /* 0x002e620000000800 */
[----:B------:R-:W-:Y:S01]  /*03c0*/  BSSY.RECONVERGENT B0, `(.L_x_2) ;  /* 0x0000034000007945 */ /* 0x000fe20003800200 */
[----:B-1----:R-:W-:-:S13]  /*03d0*/  ISETP.GE.AND P0, PT, R23, R24, PT ;  /* 0x000000181700720c */ /* 0x002fda0003f06270 */
[----:B------:R-:W-:Y:S05]  /*03e0*/  @P0 BRA `(.L_x_3) ;  /* 0x0000000000c40947 */ /* 0x000fea0003800000 */
[--C-:B0-----:R-:W-:Y:S01]  /*03f0*/  IMAD.IADD R2, R24, 0x1, -R23.reuse ;  /* 0x0000000118027824 */ /* 0x101fe200078e0a17 */
[----:B------:R-:W-:Y:S01]  /*0400*/  BSSY.RECONVERGENT B1, `(.L_x_4) ;  /* 0x000001e000017945 */ /* 0x000fe20003800200 */
[----:B------:R-:W-:Y:S01]  /*0410*/  PLOP3.LUT P0, PT, PT, PT, PT, 0x80, 0x8 ;  /* 0x000000000008781c */ /* 0x000fe20003f0f070 */
[C---:B------:R-:W-:Y:S02]  /*0420*/  IMAD R16, R17.reuse, 0x100, R20 ;  /* 0x0000010011107824 */ /* 0x040fe400078e0214 */
[----:B------:R-:W-:Y:S01]  /*0430*/  ISETP.GT.AND P2, PT, R2, 0x300, PT ;  /* 0x000003000200780c */ /* 0x000fe20003f44270 */
[----:B------:R-:W-:Y:S01]  /*0440*/  IMAD.MOV.U32 R18, RZ, RZ, R23 ;  /* 0x000000ffff127224 */ /* 0x000fe200078e0017 */
[----:B------:R-:W-:-:S05]  /*0450*/  IADD3 R2, PT, PT, R17, UR4, RZ ;  /* 0x0000000411027c10 */ /* 0x000fca000fffe0ff */
[----:B------:R-:W-:-:S06]  /*0460*/  IMAD R25, R2, R24, R23 ;  /* 0x0000001802197224 */ /* 0x000fcc00078e0217 */
[----:B------:R-:W-:Y:S05]  /*0470*/  @!P2 BRA `(.L_x_5) ;  /* 0x000000000058a947 */ /* 0x000fea0003800000 */
[----:B------:R-:W-:Y:S02]  /*0480*/  PLOP3.LUT P0, PT, PT, PT, PT, 0x8, 0x80 ;  /* 0x000000000080781c */ /* 0x000fe40003f0e170 */
[----:B------:R-:W-:-:S11]  /*0490*/  IADD3 R27, PT, PT, R24, -0x300, RZ ;  /* 0xfffffd00181b7810 */ /* 0x000fd60007ffe0ff */
.L_x_6:
[C---:B------:R-:W-:Y:S01]  /*04a0*/  IADD3 R3, PT, PT, R25.reuse, 0x300, RZ ;  /* 0x0000030019037810 */ /* 0x040fe20007ffe0ff */
[C---:B------:R-:W-:Y:S02]  /*04b0*/  VIADD R13, R25.reuse, 0x100 ;  /* 0x00000100190d7836 */ /* 0x040fe40000000000 */
[C---:B------:R-:W-:Y:S02]  /*04c0*/  VIADD R11, R25.reuse, 0x200 ;  /* 0x00000200190b7836 */ /* 0x040fe40000000000 */
[----:B------:R-:W-:-:S04]  /*04d0*/  IMAD.WIDE R14, R25, 0x2, R4 ;  /* 0x00000002190e7825 */ /* 0x000fc800078e0204 */
[--C-:B------:R-:W-:Y:S02]  /*04e0*/  IMAD.WIDE R12, R13, 0x2, R4.reuse ;  /* 0x000000020d0c7825 */ /* 0x100fe400078e0204 */
[----:B------:R-:W2:Y:S02]  /*04f0*/  LDG.E.U16.CONSTANT R15, desc[UR12][R14.64] ;  /* 0x0000000c0e0f7981 */ /* 0x000ea4000c1e9500 */
[--C-:B------:R-:W-:Y:S02]  /*0500*/  IMAD.WIDE R10, R11, 0x2, R4.reuse ;  /* 0x000000020b0a7825 */ /* 0x100fe400078e0204 */
[----:B------:R-:W3:Y:S02]  /*0510*/  LDG.E.U16.CONSTANT R13, desc[UR12][R12.64] ;  /* 0x0000000c0c0d7981 */ /* 0x000ee4000c1e9500 */
[----:B------:R-:W-:Y:S02]  /*0520*/  IMAD.WIDE R2, R3, 0x2, R4 ;  /* 0x0000000203027825 */ /* 0x000fe400078e0204 */
[----:B------:R-:W4:Y:S04]  /*0530*/  LDG.E.U16.CONSTANT R11, desc[UR12][R10.64] ;  /* 0x0000000c0a0b7981 */ /* 0x000f28000c1e9500 */
[----:B------:R-:W5:Y:S01]  /*0540*/  LDG.E.U16.CONSTANT R3, desc[UR12][R2.64] ;  /* 0x0000000c02037981 */ /* 0x000f62000c1e9500 */
[----:B------:R-:W-:-:S05]  /*0550*/  VIADD R18, R18, 0x400 ;  /* 0x0000040012127836 */ /* 0x000fca0000000000 */
[----:B------:R-:W-:Y:S01]  /*0560*/  ISETP.GE.AND P2, PT, R18, R27, PT ;  /* 0x0000001b1200720c */ /* 0x000fe20003f46270 */
[----:B------:R-:W-:Y:S01]  /*0570*/  VIADD R25, R25, 0x400 ;  /* 0x0000040019197836 */ /* 0x000fe20000000000 */
[----:B--2---:R-:W-:Y:S04]  /*0580*/  STS.U16 [R16], R15 ;  /* 0x0000000f10007388 */ /* 0x004fe80000000400 */
[----:B---3--:R-:W-:Y:S04]  /*0590*/  STS.U16 [R16+0x200], R13 ;  /* 0x0002000d10007388 */ /* 0x008fe80000000400 */
[----:B----4-:R-:W-:Y:S04]  /*05a0*/  STS.U16 [R16+0x400], R11 ;  /* 0x0004000b10007388 */ /* 0x010fe80000000400 */
[----:B-----5:R0:W-:Y:S02]  /*05b0*/  STS.U16 [R16+0x600], R3 ;  /* 0x0006000310007388 */ /* 0x0201e40000000400 */
[----:B0-----:R-:W-:Y:S01]  /*05c0*/  IADD3 R16, PT, PT, R16, 0x800, RZ ;  /* 0x0000080010107810 */ /* 0x001fe20007ffe0ff */
[----:B------:R-:W-:Y:S06]  /*05d0*/  @!P2 BRA `(.L_x_6) ;  /* 0xfffffffc00b0a947 */ /* 0x000fec000383ffff */
.L_x_5:
[----:B------:R-:W-:Y:S05]  /*05e0*/  BSYNC.RECONVERGENT B1 ;  /* 0x0000000000017941 */ /* 0x000fea0003800200 */
.L_x_4:
[----:B------:R-:W-:-:S05]  /*05f0*/  IMAD.IADD R2, R24, 0x1, -R18 ;  /* 0x0000000118027824 */ /* 0x000fca00078e0a12 */
[----:B------:R-:W-:-:S13]  /*0600*/  ISETP.GT.AND P2, PT, R2, 0x100, PT ;  /* 0x000001000200780c */ /* 0x000fda0003f44270 */
[----:B------:R-:W-:Y:S01]  /*0610*/  @P2 VIADD R18, R18, 0x200 ;  /* 0x0000020012122836 */ /* 0x000fe20000000000 */
[----:B------:R-:W-:Y:S01]  /*0620*/  @P2 PLOP3.LUT P0, PT, PT, PT, PT, 0x8, 0x80 ;  /* 0x000000000080281c */ /* 0x000fe20003f0e170 */
[C-C-:B------:R-:W-:Y:S01]  /*0630*/  @P2 IMAD.WIDE R10, R25.reuse, 0x2, R4.reuse ;  /* 0x00000002190a2825 */ /* 0x140fe200078e0204 */
[C---:B------:R-:W-:Y:S02]  /*0640*/  @P2 IADD3 R13, PT, PT, R25.reuse, 0x100, RZ ;  /* 0x00000100190d2810 */ /* 0x040fe40007ffe0ff */
[----:B------:R-:W-:Y:S01]  /*0650*/  ISETP.LT.OR P0, PT, R18, R24, P0 ;  /* 0x000000181200720c */ /* 0x000fe20000701670 */
[----:B------:R-:W-:Y:S02]  /*0660*/  @P2 VIADD R25, R25, 0x200 ;  /* 0x0000020019192836 */ /* 0x000fe40000000000 */
[--C-:B------:R-:W-:Y:S01]  /*0670*/  @P2 IMAD.WIDE R12, R13, 0x2, R4.reuse ;  /* 0x000000020d0c2825 */ /* 0x100fe200078e0204 */
[----:B------:R-:W2:Y:S05]  /*0680*/  @P2 LDG.E.U16.CONSTANT R11, desc[UR12][R10.64] ;  /* 0x0000000c0a0b2981 */ /* 0x000eaa000c1e9500 */
[----:B------:R-:W3:Y:S04]  /*0690*/  @P2 LDG.E.U16.CONSTANT R13, desc[UR12][R12.64] ;  /* 0x0000000c0c0d2981 */ /* 0x000ee8000c1e9500 */
[----:B------:R-:W-:-:S06]  /*06a0*/  @P0 IMAD.WIDE R2, R25, 0x2, R4 ;  /* 0x0000000219020825 */ /* 0x000fcc00078e0204 */
[----:B------:R-:W4:Y:S04]  /*06b0*/  @P0 LDG.E.U16.CONSTANT R3, desc[UR12][R2.64] ;  /* 0x0000000c02030981 */ /* 0x000f28000c1e9500 */
[----:B--2---:R-:W-:Y:S04]  /*06c0*/  @P2 STS.U16 [R16], R11 ;  /* 0x0000000b10002388 */ /* 0x004fe80000000400 */
[----:B---3--:R0:W-:Y:S02]  /*06d0*/  @P2 STS.U16 [R16+0x200], R13 ;  /* 0x0002000d10002388 */ /* 0x0081e40000000400 */
[----:B0-----:R-:W-:-:S05]  /*06e0*/  @P2 VIADD R16, R16, 0x400 ;  /* 0x0000040010102836 */ /* 0x001fca0000000000 */
[----:B----4-:R1:W-:Y:S02]  /*06f0*/  @P0 STS.U16 [R16], R3 ;  /* 0x0000000310000388 */ /* 0x0103e40000000400 */
.L_x_3:
[----:B------:R-:W-:Y:S05]  /*0700*/  BSYNC.RECONVERGENT B0 ;  /* 0x0000000000007941 */ /* 0x000fea0003800200 */
.L_x_2:
[----:B------:R-:W-:-:S04]  /*0710*/  IADD3 R17, PT, PT, R17, 0x1, RZ ;  /* 0x0000000111117810 */ /* 0x000fc80007ffe0ff */
[----:B------:R-:W-:-:S13]  /*0720*/  ISETP.NE.AND P0, PT, R17, R0, PT ;  /* 0x000000001100720c */ /* 0x000fda0003f05270 */
[----:B------:R-:W-:Y:S05]  /*0730*/  @P0 BRA `(.L_x_7) ;  /* 0xfffffffc001c0947 */ /* 0x000fea000383ffff */
.L_x_1:
[----:B------:R-:W-:Y:S01]  /*0740*/  BAR.SYNC.DEFER_BLOCKING 0x0 ;  /* 0x0000000000007b1d */ /* 0x000fe20000010000 */
[----:B------:R-:W-:Y:S01]  /*0750*/  ULEA UR10, UR9, UR6, 0x2 ;  /* 0x00000006090a7291 */ /* 0x000fe2000f8e10ff */
[----:B------:R-:W-:-:S04]  /*0760*/  IMAD.MOV.U32 R0, RZ, RZ, RZ ;  /* 0x000000ffff007224 */ /* 0x000fc800078e00ff */
[----:B------:R-:W-:Y:S04]  /*0770*/  BSSY.RECONVERGENT B0, `(.L_x_8) ;  /* 0x0000013000007945 */ /* 0x000fe80003800200 */
[----:B------:R-:W2:Y:S01]  /*0780*/  LDS R18, [UR10+-0x4] ;  /* 0xfffffc0aff127984 */ /* 0x000ea20008000800 */
[----:B------:R-:W-:Y:S05]  /*0790*/  @!P1 BRA `(.L_x_9) ;  /* 0x0000000000409947 */ /* 0x000fea0003800000 */
[----:B------:R-:W3:Y:S01]  /*07a0*/  S2UR UR11, SR_CgaCtaId ;  /* 0x00000000000b79c3 */ /* 0x000ee20000008800 */
[----:B------:R-:W-:Y:S01]  /*07b0*/  UMOV UR10, 0x400 ;  /* 0x00000400000a7882 */ /* 0x000fe20000000000 */
[----:B------:R-:W-:Y:S01]  /*07c0*/  HFMA2 R0, -RZ, RZ, 0, 0 ;  /* 0x00000000ff007431 */ /* 0x000fe200000001ff */
[----:B---3--:R-:W-:-:S06]  /*07d0*/  ULEA UR10, UR11, UR10, 0x18 ;  /* 0x0000000a0b0a7291 */ /* 0x008fcc000f8ec0ff */
[----:B------:R-:W-:-:S05]  /*07e0*/  IMAD.U32 R22, RZ, RZ, UR10 ;  /* 0x0000000aff167e24 */ /* 0x000fca000f8e00ff */
[----:B------:R3:W4:Y:S01]  /*07f0*/  LDS R10, [R22+0x800] ;  /* 0x00080000160a7984 */ /* 0x0007220000000800 */
[----:B------:R-:W0:Y:S01]  /*0800*/  LDCU UR10, c[0x0][0x3a8] ;  /* 0x00007500ff0a77ac */ /* 0x000e220008000800 */
[----:B------:R-:W-:Y:S01]  /*0810*/  NOP ;  /* 0x0000000000007918 */ /* 0x000fe20000000000 */
.L_x_10:
[----:B01----:R-:W-:-:S06]  /*0820*/  IMAD.WIDE.U32 R2, R0, 0x4, R6 ;  /* 0x0000000400027825 */ /* 0x003fcc00078e0006 */
[----:B------:R-:W4:Y:S02]  /*0830*/  LDG.E.CONSTANT R3, desc[UR12][R2.64] ;  /* 0x0000000c02037981 */ /* 0x000f24000c1e9900 */
[----:B----4-:R-:W-:-:S13]  /*0840*/  FSETP.GE.AND P0, PT, R3, R10, PT ;  /* 0x0000000a0300720b */ /* 0x010fda0003f06000 */
[----:B------:R-:W-:Y:S05]  /*0850*/  @P0 BRA `(.L_x_9) ;  /* 0x0000000000100947 */ /* 0x000fea0003800000 */
[----:B------:R-:W-:-:S05]  /*0860*/  VIADD R0, R0, 0x1 ;  /* 0x0000000100007836 */ /* 0x000fca0000000000 */
[----:B------:R-:W-:-:S13]  /*0870*/  ISETP.NE.AND P0, PT, R0, UR10, PT ;  /* 0x0000000a00007c0c */ /* 0x000fda000bf05270 */
[----:B------:R-:W-:Y:S05]  /*0880*/  @P0 BRA `(.L_x_10) ;  /* 0xfffffffc00e40947 */ /* 0x000fea000383ffff */
[----:B------:R-:W-:-:S07]  /*0890*/  MOV R0, RZ ;  /* 0x000000ff00007202 */ /* 0x000fce0000000f00 */
.L_x_9:
[----:B------:R-:W-:Y:S05]  /*08a0*/  BSYNC.RECONVERGENT B0 ;  /* 0x0000000000007941 */ /* 0x000fea0003800200 */
.L_x_8:
[----:B------:R-:W4:Y:S01]  /*08b0*/  SHFL.IDX PT, R17, R0, RZ, 0x1f ;  /* 0x00001fff00117589 */ /* 0x000f2200000e0000 */
[----:B------:R-:W4:Y:S02]  /*08c0*/  LDCU UR10, c[0x0][0x3a8] ;  /* 0x00007500ff0a77ac */ /* 0x000f240008000800 */
[----:B----4-:R-:W-:-:S13]  /*08d0*/  ISETP.GE.AND P0, PT, R17, UR10, PT ;  /* 0x0000000a11007c0c */ /* 0x010fda000bf06270 */
[----:B------:R-:W-:Y:S05]  /*08e0*/  @P0 BRA `(.L_x_11) ;  /* 0x0000000800dc0947 */ /* 0x000fea0003800000 */
[----:B-1----:R-:W-:Y:S01]  /*08f0*/  VIMNMX R16, PT, PT, R19, 0x1, !PT ;  /* 0x0000000113107848 */ /* 0x002fe20007fe0100 */
[----:B------:R-:W-:-:S12]  /*0900*/  UIADD3 UR9, UPT, UPT, UR9, UR4, URZ ;  /* 0x0000000409097290 */ /* 0x000fd8000fffe0ff */
.L_x_26:
[----:B01----:R-:W-:Y:S01]  /*0910*/  IMAD.WIDE R2, R17, 0x4, R6 ;  /* 0x0000000411027825 */ /* 0x003fe200078e0206 */
[----:B------:R-:W0:Y:S04]  /*0920*/  LDC R0, c[0x0][0x3a4] ;  /* 0x0000e900ff007b82 */ /* 0x000e280000000800 */
[----:B------:R-:W2:Y:S01]  /*0930*/  LDG.E.CONSTANT R15, desc[UR12][R2.64] ;  /* 0x0000000c020f7981 */ /* 0x000ea2000c1e9900 */
[----:B0-----:R-:W-:Y:S02]  /*0940*/  ISETP.LE.AND P0, PT, R0, UR9, PT ;  /* 0x0000000900007c0c */ /* 0x001fe4000bf03270 */
[----:B--2---:R-:W-:-:S13]  /*0950*/  FSETP.GT.AND P2, PT, R15, R18, PT ;  /* 0x000000120f00720b */ /* 0x004fda0003f44000 */
[----:B------:R-:W-:Y:S05]  /*0960*/  @!P0 BRA P2, `(.L_x_11) ;  /* 0x0000000800bc8947 */ /* 0x000fea0001000000 */
[----:B------:R-:W-:Y:S01]  /*0970*/  UISETP.GE.AND UP0, UPT, UR8, 0x2, UPT ;  /* 0x000000020800788c */ /* 0x000fe2000bf06270 */
[----:B------:R-:W-:-:S08]  /*0980*/  IMAD.MOV.U32 R25, RZ, RZ, RZ ;  /* 0x000000ffff197224 */ /* 0x000fd000078e00ff */
[----:B------:R-:W-:Y:S05]  /*0990*/  BRA.U !UP0, `(.L_x_12) ;  /* 0x0000000108307547 */ /* 0x000fea000b800000 */
[----:B------:R-:W-:-:S07]  /*09a0*/  HFMA2 R25, -RZ, RZ, 0, 0 ;  /* 0x00000000ff197431 */ /* 0x000fce00000001ff */
.L_x_14:
[----:B------:R-:W-:-:S05]  /*09b0*/  LEA R2, R25, UR6, 0x2 ;  /* 0x0000000619027c11 */ /* 0x000fca000f8e10ff */
[----:B------:R-:W0:Y:S02]  /*09c0*/  LDS R0, [R2] ;  /* 0x0000000002007984 */ /* 0x000e240000000800 */
[----:B0-----:R-:W-:-:S13]  /*09d0*/  FSETP.GTU.AND P0, PT, R0, R15, PT ;  /* 0x0000000f0000720b */ /* 0x001fda0003f0c000 */
[----:B------:R-:W-:Y:S05]  /*09e0*/  @P0 BRA `(.L_x_13) ;  /* 0x00000000000c0947 */ /* 0x000fea0003800000 */
[----:B------:R-:W0:Y:S02]  /*09f0*/  LDS R0, [R2+0x4] ;  /* 0x0000040002007984 */ /* 0x000e240000000800 */
[----:B0-----:R-:W-:-:S13]  /*0a00*/  FSETP.GTU.AND P0, PT, R15, R0, PT ;  /* 0x000000000f00720b */ /* 0x001fda0003f0c000 */
[----:B------:R-:W-:Y:S05]  /*0a10*/  @!P0 BRA `(.L_x_12) ;  /* 0x0000000000108947 */ /* 0x000fea0003800000 */
.L_x_13:
[----:B------:R-:W-:-:S05]  /*0a20*/  VIADD R25, R25, 0x1 ;  /* 0x0000000119197836 */ /* 0x000fca0000000000 */
[----:B------:R-:W-:-:S13]  /*0a30*/  ISETP.NE.AND P0, PT, R25, R16, PT ;  /* 0x000000101900720c */ /* 0x000fda0003f05270 */
[----:B------:R-:W-:Y:S05]  /*0a40*/  @P0 BRA `(.L_x_14) ;  /* 0xfffffffc00d80947 */ /* 0x000fea000383ffff */
[----:B------:R-:W-:-:S07]  /*0a50*/  MOV R25, RZ ;  /* 0x000000ff00197202 */ /* 0x000fce0000000f00 */
.L_x_12:
[C---:B------:R-:W-:Y:S01]  /*0a60*/  VIADDMNMX R11, R25.reuse, 0x1, R19, PT ;  /* 0x00000001190b7846 */ /* 0x040fe20003800113 */
[----:B------:R-:W-:Y:S01]  /*0a70*/  IMAD.MOV.U32 R0, RZ, RZ, RZ ;  /* 0x000000ffff007224 */ /* 0x000fe200078e00ff */
[----:B------:R-:W-:Y:S02]  /*0a80*/  LEA R2, R25, UR6, 0x2 ;  /* 0x0000000619027c11 */ /* 0x000fe4000f8e10ff */
[----:B------:R-:W-:-:S03]  /*0a90*/  LEA R10, R11, UR6, 0x2 ;  /* 0x000000060b0a7c11 */ /* 0x000fc6000f8e10ff */
[----:B------:R-:W-:Y:S04]  /*0aa0*/  LDS R12, [R2] ;  /* 0x00000000020c7984 */ /* 0x000fe80000000800 */
[----:B------:R-:W0:Y:S02]  /*0ab0*/  LDS R3, [R10] ;  /* 0x000000000a037984 */ /* 0x000e240000000800 */
[----:B0-----:R-:W-:-:S05]  /*0ac0*/  FADD R3, -R12, R3 ;  /* 0x000000030c037221 */ /* 0x001fca0000000100 */
[----:B------:R-:W-:-:S13]  /*0ad0*/  FSETP.GEU.AND P0, PT, R3, 9.9999999747524270788e-07, PT ;  /* 0x358637bd0300780b */ /* 0x000fda0003f0e000 */
[----:B------:R-:W-:Y:S05]  /*0ae0*/  @!P0 BRA `(.L_x_15) ;  /* 0x0000000000348947 */ /* 0x000fea0003800000 */
[----:B------:R-:W0:Y:S01]  /*0af0*/  MUFU.RCP R2, R3 ;  /* 0x0000000300027308 */ /* 0x000e220000001000 */
[----:B------:R-:W-:-:S07]  /*0b00*/  FADD R0, R15, -R12 ;  /* 0x8000000c0f007221 */ /* 0x000fce0000000000 */
[----:B------:R-:W1:Y:S01]  /*0b10*/  FCHK P0, R0, R3 ;  /* 0x0000000300007302 */ /* 0x000e620000000000 */
[----:B0-----:R-:W-:-:S04]  /*0b20*/  FFMA R13, -R3, R2, 1 ;  /* 0x3f800000030d7423 */ /* 0x001fc80000000102 */
[----:B------:R-:W-:-:S04]  /*0b30*/  FFMA R13, R2, R13, R2 ;  /* 0x0000000d020d7223 */ /* 0x000fc80000000002 */
[----:B------:R-:W-:-:S04]  /*0b40*/  FFMA R2, R0, R13, RZ ;  /* 0x0000000d00027223 */ /* 0x000fc800000000ff */
[----:B------:R-:W-:-:S04]  /*0b50*/  FFMA R10, -R3, R2, R0 ;  /* 0x00000002030a7223 */ /* 0x000fc80000000100 */
[----:B------:R-:W-:Y:S01]  /*0b60*/  FFMA R2, R13, R10, R2 ;  /* 0x0000000a0d027223 */ /* 0x000fe20000000002 */
[----:B-1----:R-:W-:Y:S06]  /*0b70*/  @!P0 BRA `(.L_x_16) ;  /* 0x00000000000c8947 */ /* 0x002fec0003800000 */
[----:B------:R-:W-:-:S07]  /*0b80*/  MOV R2, 0xba0 ;  /* 0x00000ba000027802 */ /* 0x000fce0000000f00 */
[----:B---3--:R-:W-:Y:S05]  /*0b90*/  CALL.REL.NOINC `($__internal_0_$__cuda_sm3x_div_rn_noftz_f32_slowpath) ;  /* 0x0000000800587944 */ /* 0x008fea0003c00000 */
[----:B------:R-:W-:-:S07]  /*0ba0*/  MOV R2, R0 ;  /* 0x0000000000027202 */ /* 0x000fce0000000f00 */
.L_x_16:
[----:B------:R-:W-:-:S07]  /*0bb0*/  FADD.SAT R0, RZ, R2 ;  /* 0x00000002ff007221 */ /* 0x000fce0000002000 */
.L_x_15:
[----:B------:R-:W0:Y:S01]  /*0bc0*/  LDC R24, c[0x0][0x3ac] ;  /* 0x0000eb00ff187b82 */ /* 0x000e220000000800 */
[----:B------:R-:W-:Y:S01]  /*0bd0*/  BSSY.RECONVERGENT B0, `(.L_x_17) ;  /* 0x0000083000007945 */ /* 0x000fe20003800200 */
[----:B0-----:R-:W-:-:S13]  /*0be0*/  ISETP.GT.AND P0, PT, R24, 0x80, PT ;  /* 0x000000801800780c */ /* 0x001fda0003f04270 */
[----:B------:R-:W-:Y:S05]  /*0bf0*/  @P0 BRA `(.L_x_18) ;  /* 0x0000000400a80947 */ /* 0x000fea0003800000 */
[----:B------:R-:W-:-:S13]  /*0c00*/  ISETP.GE.AND P0, PT, R23, R24, PT ;  /* 0x000000181700720c */ /* 0x000fda0003f06270 */
[----:B------:R-:W-:Y:S05]  /*0c10*/  @P0 BRA `(.L_x_19) ;  /* 0x0000000400f80947 */ /* 0x000fea0003800000 */
[----:B------:R-:W-:Y:S01]  /*0c20*/  IMAD.IADD R2, R24, 0x1, -R23 ;  /* 0x0000000118027824 */ /* 0x000fe200078e0a17 */
[----:B------:R-:W-:Y:S01]  /*0c30*/  BSSY.RECONVERGENT B1, `(.L_x_20) ;  /* 0x0000039000017945 */ /* 0x000fe20003800200 */
[----:B------:R-:W-:Y:S01]  /*0c40*/  LEA R25, R25, R22, 0x8 ;  /* 0x0000001619197211 */ /* 0x000fe200078e40ff */
[----:B------:R-:W-:Y:S01]  /*0c50*/  IMAD R26, R11, 0x100, R22 ;  /* 0x000001000b1a7824 */ /* 0x000fe200078e0216 */
[----:B------:R-:W-:Y:S02]  /*0c60*/  PLOP3.LUT P0, PT, PT, PT, PT, 0x80, 0x8 ;  /* 0x000000000008781c */ /* 0x000fe40003f0f070 */
[----:B------:R-:W-:Y:S02]  /*0c70*/  ISETP.GT.AND P2, PT, R2, 0x300, PT ;  /* 0x000003000200780c */ /* 0x000fe40003f44270 */
[----:B------:R-:W-:-:S11]  /*0c80*/  MOV R27, R23 ;  /* 0x00000017001b7202 */ /* 0x000fd60000000f00 */
[----:B------:R-:W-:Y:S05]  /*0c90*/  @!P2 BRA `(.L_x_21) ;  /* 0x0000000000c8a947 */ /* 0x000fea0003800000 */
[----:B------:R-:W-:Y:S01]  /*0ca0*/  PLOP3.LUT P0, PT, PT, PT, PT, 0x8, 0x80 ;  /* 0x000000000080781c */ /* 0x000fe20003f0e170 */
[----:B------:R-:W-:-:S12]  /*0cb0*/  VIADD R30, R24, 0xfffffd00 ;  /* 0xfffffd00181e7836 */ /* 0x000fd80000000000 */
.L_x_22:
[C---:B------:R-:W-:Y:S01]  /*0cc0*/  LEA R2, R27.reuse, R25, 0x1 ;  /* 0x000000191b027211 */ /* 0x040fe200078e08ff */
[----:B------:R-:W-:-:S04]  /*0cd0*/  IMAD R10, R27, 0x2, R26 ;  /* 0x000000021b0a7824 */ /* 0x000fc800078e021a */
[----:B------:R-:W0:Y:S04]  /*0ce0*/  LDS.U16 R3, [R2] ;  /* 0x0000000002037984 */ /* 0x000e280000000400 */
[----:B------:R-:W1:Y:S04]  /*0cf0*/  LDS.U16 R11, [R10] ;  /* 0x000000000a0b7984 */ /* 0x000e680000000400 */
[----:B------:R-:W2:Y:S04]  /*0d00*/  LDS.U16 R13, [R2+0x200] ;  /* 0x00020000020d7984 */ /* 0x000ea80000000400 */
[----:B------:R-:W4:Y:S04]  /*0d10*/  LDS.U16 R14, [R10+0x200] ;  /* 0x000200000a0e7984 */ /* 0x000f280000000400 */
[----:B------:R-:W5:Y:S04]  /*0d20*/  LDS.U16 R15, [R2+0x400] ;  /* 0x00040000020f7984 */ /* 0x000f680000000400 */
[----:B------:R-:W3:Y:S04]  /*0d30*/  LDS.U16 R29, [R10+0x400] ;  /* 0x000400000a1d7984 */ /* 0x000ee80000000400 */
[----:B------:R0:W3:Y:S04]  /*0d40*/  LDS.U16 R31, [R2+0x600] ;  /* 0x00060000021f7984 */ /* 0x0000e80000000400 */
[----:B------:R0:W3:Y:S02]  /*0d50*/  LDS.U16 R33, [R10+0x600] ;  /* 0x000600000a217984 */ /* 0x0000e40000000400 */
[C---:B0-----:R-:W-:Y:S01]  /*0d60*/  IADD3 R2, PT, PT, R27.reuse, 0x100, RZ ;  /* 0x000001001b027810 */ /* 0x041fe20007ffe0ff */
[----:B------:R-:W-:-:S02]  /*0d70*/  VIADD R10, R27, 0x200 ;  /* 0x000002001b0a7836 */ /* 0x000fc40000000000 */
[----:B------:R-:W-:Y:S02]  /*0d80*/  HADD2.F32 R3, -RZ, R3.H0_H0 ;  /* 0x20000003ff037230 */ /* 0x000fe40000004100 */
[----:B-1----:R-:W-:Y:S02]  /*0d90*/  HADD2.F32 R12, -RZ, R11.H0_H0 ;  /* 0x2000000bff0c7230 */ /* 0x002fe40000004100 */
[----:B--2---:R-:W-:-:S03]  /*0da0*/  HADD2.F32 R11, -RZ, R13.H0_H0 ;  /* 0x2000000dff0b7230 */ /* 0x004fc60000004100 */
[----:B------:R-:W-:Y:S01]  /*0db0*/  FADD R12, -R3, R12 ;  /* 0x0000000c030c7221 */ /* 0x000fe20000000100 */
[----:B----4-:R-:W-:Y:S02]  /*0dc0*/  HADD2.F32 R14, -RZ, R14.H0_H0 ;  /* 0x2000000eff0e7230 */ /* 0x010fe40000004100 */
[----:B-----5:R-:W-:-:S03]  /*0dd0*/  HADD2.F32 R13, -RZ, R15.H0_H0 ;  /* 0x2000000fff0d7230 */ /* 0x020fc60000004100 */
[----:B------:R-:W-:Y:S01]  /*0de0*/  FADD R14, -R11, R14 ;  /* 0x0000000e0b0e7221 */ /* 0x000fe20000000100 */
[----:B---3--:R-:W-:Y:S02]  /*0df0*/  HADD2.F32 R32, -RZ, R29.H0_H0 ;  /* 0x2000001dff207230 */ /* 0x008fe40000004100 */
[----:B------:R-:W-:Y:S01]  /*0e00*/  FFMA R29, R12, R0, R3 ;  /* 0x000000000c1d7223 */ /* 0x000fe20000000003 */
[----:B------:R-:W-:Y:S01]  /*0e10*/  IADD3 R12, PT, PT, R27, 0x300, RZ ;  /* 0x000003001b0c7810 */ /* 0x000fe20007ffe0ff */
[----:B------:R-:W-:Y:S02]  /*0e20*/  IMAD R3, R17, R24, R27 ;  /* 0x0000001811037224 */ /* 0x000fe400078e021b */
[----:B------:R-:W-:Y:S02]  /*0e30*/  HADD2.F32 R15, -RZ, R31.H0_H0 ;  /* 0x2000001fff0f7230 */ /* 0x000fe40000004100 */
[----:B------:R-:W-:Y:S01]  /*0e40*/  FADD R32, -R13, R32 ;  /* 0x000000200d207221 */ /* 0x000fe20000000100 */
[-C--:B------:R-:W-:Y:S01]  /*0e50*/  FFMA R31, R14, R0.reuse, R11 ;  /* 0x000000000e1f7223 */ /* 0x080fe2000000000b */
[----:B------:R-:W-:Y:S01]  /*0e60*/  HADD2.F32 R34, -RZ, R33.H0_H0 ;  /* 0x20000021ff227230 */ /* 0x000fe20000004100 */
[----:B------:R-:W-:Y:S01]  /*0e70*/  F2FP.F16.F32.PACK_AB R29, RZ, R29 ;  /* 0x0000001dff1d723e */ /* 0x000fe200000000ff */
[----:B------:R-:W-:Y:S01]  /*0e80*/  FFMA R33, R32, R0, R13 ;  /* 0x0000000020217223 */ /* 0x000fe2000000000d */
[-C--:B------:R-:W-:Y:S01]  /*0e90*/  IMAD R11, R17, R24.reuse, R2 ;  /* 0x00000018110b7224 */ /* 0x080fe200078e0202 */
[----:B------:R-:W-:Y:S01]  /*0ea0*/  F2FP.F16.F32.PACK_AB R31, RZ, R31 ;  /* 0x0000001fff1f723e */ /* 0x000fe200000000ff */
[----:B------:R-:W-:Y:S01]  /*0eb0*/  FADD R34, -R15, R34 ;  /* 0x000000220f227221 */ /* 0x000fe20000000100 */
[----:B------:R-:W-:Y:S01]  /*0ec0*/  IMAD R13, R17, R24, R10 ;  /* 0x00000018110d7224 */ /* 0x000fe200078e020a */
[----:B------:R-:W-:Y:S01]  /*0ed0*/  F2FP.F16.F32.PACK_AB R33, RZ, R33 ;  /* 0x00000021ff21723e */ /* 0x000fe200000000ff */
[----:B------:R-:W-:-:S04]  /*0ee0*/  IMAD.WIDE R2, R3, 0x2, R8 ;  /* 0x0000000203027825 */ /* 0x000fc800078e0208 */
[----:B------:R-:W-:Y:S01]  /*0ef0*/  FFMA R32, R34, R0, R15 ;  /* 0x0000000022207223 */ /* 0x000fe2000000000f */
[----:B------:R-:W-:Y:S01]  /*0f00*/  IMAD R15, R17, R24, R12 ;  /* 0x00000018110f7224 */ /* 0x000fe200078e020c */
[----:B------:R0:W-:Y:S01]  /*0f10*/  STG.E.U16 desc[UR12][R2.64], R29 ;  /* 0x0000001d02007986 */ /* 0x0001e2000c10150c */
[--C-:B------:R-:W-:Y:S02]  /*0f20*/  IMAD.WIDE R10, R11, 0x2, R8.reuse ;  /* 0x000000020b0a7825 */ /* 0x100fe400078e0208 */
[----:B------:R-:W-:Y:S02]  /*0f30*/  F2FP.F16.F32.PACK_AB R32, RZ, R32 ;  /* 0x00000020ff20723e */ /* 0x000fe400000000ff */
[--C-:B------:R-:W-:Y:S01]  /*0f40*/  IMAD.WIDE R12, R13, 0x2, R8.reuse ;  /* 0x000000020d0c7825 */ /* 0x100fe200078e0208 */
[----:B------:R0:W-:Y:S03]  /*0f50*/  STG.E.U16 desc[UR12][R10.64], R31 ;  /* 0x0000001f0a007986 */ /* 0x0001e6000c10150c */
[----:B------:R-:W-:Y:S01]  /*0f60*/  IMAD.WIDE R14, R15, 0x2, R8 ;  /* 0x000000020f0e7825 */ /* 0x000fe200078e0208 */
[----:B------:R0:W-:Y:S03]  /*0f70*/  STG.E.U16 desc[UR12][R12.64], R33 ;  /* 0x000000210c007986 */ /* 0x0001e6000c10150c */
[----:B------:R-:W-:Y:S01]  /*0f80*/  VIADD R27, R27, 0x400 ;  /* 0x000004001b1b7836 */ /* 0x000fe20000000000 */
[----:B------:R0:W-:Y:S04]  /*0f90*/  STG.E.U16 desc[UR12][R14.64], R32 ;  /* 0x000000200e007986 */ /* 0x0001e8000c10150c */
[----:B------:R-:W-:-:S13]  /*0fa0*/  ISETP.GE.AND P2, PT, R27, R30, PT ;  /* 0x0000001e1b00720c */ /* 0x000fda0003f46270 */
[----:B0-----:R-:W-:Y:S05]  /*0fb0*/  @!P2 BRA `(.L_x_22) ;  /* 0xfffffffc0040a947 */ /* 0x001fea000383ffff */
.L_x_21:
[----:B------:R-:W-:Y:S05]  /*0fc0*/  BSYNC.RECONVERGENT B1 ;  /* 0x0000000000017941 */ /* 0x000fea0003800200 */
.L_x_20:
[----:B------:R-:W-:Y:S01]  /*0fd0*/  IADD3 R2, PT, PT, -R27, R24, RZ ;  /* 0x000000181b027210 */ /* 0x000fe20007ffe1ff */
[----:B------:R-:W-:Y:S03]  /*0fe0*/  BSSY.RECONVERGENT B1, `(.L_x_23) ;  /* 0x000001c000017945 */ /* 0x000fe60003800200 */
[----:B------:R-:W-:-:S13]  /*0ff0*/  ISETP.GT.AND P2, PT, R2, 0x100, PT ;  /* 0x000001000200780c */ /* 0x000fda0003f44270 */
[----:B------:R-:W-:Y:S05]  /*1000*/  @!P2 BRA `(.L_x_24) ;  /* 0x000000000064a947 */ /* 0x000fea0003800000 */
[C---:B------:R-:W-:Y:S01]  /*1010*/  IMAD R2, R27.reuse, 0x2, R25 ;  /* 0x000000021b027824 */ /* 0x040fe200078e0219 */
[----:B------:R-:W-:Y:S02]  /*1020*/  LEA R10, R27, R26, 0x1 ;  /* 0x0000001a1b0a7211 */ /* 0x000fe400078e08ff */
[----:B------:R-:W-:Y:S02]  /*1030*/  PLOP3.LUT P0, PT, PT, PT, PT, 0x8, 0x80 ;  /* 0x000000000080781c */ /* 0x000fe40003f0e170 */
[----:B------:R-:W0:Y:S04]  /*1040*/  LDS.U16 R12, [R2+0x200] ;  /* 0x00020000020c7984 */ /* 0x000e280000000400 */
[----:B------:R-:W1:Y:S04]  /*1050*/  LDS.U16 R3, [R2] ;  /* 0x0000000002037984 */ /* 0x000e680000000400 */
[----:B------:R-:W2:Y:S04]  /*1060*/  LDS.U16 R11, [R10] ;  /* 0x000000000a0b7984 */ /* 0x000ea80000000400 */
[----:B------:R-:W4:Y:S01]  /*1070*/  LDS.U16 R13, [R10+0x200] ;  /* 0x000200000a0d7984 */ /* 0x000f220000000400 */
[----:B0-----:R-:W-:-:S02]  /*1080*/  HADD2.F32 R15, -RZ, R12.H0_H0 ;  /* 0x2000000cff0f7230 */ /* 0x001fc40000004100 */
[----:B-1----:R-:W-:Y:S02]  /*1090*/  HADD2.F32 R3, -RZ, R3.H0_H0 ;  /* 0x20000003ff037230 */ /* 0x002fe40000004100 */
[----:B--2---:R-:W-:Y:S02]  /*10a0*/  HADD2.F32 R12, -RZ, R11.H0_H0 ;  /* 0x2000000bff0c7230 */ /* 0x004fe40000004100 */
[----:B------:R-:W-:Y:S02]  /*10b0*/  VIADD R11, R27, 0x100 ;  /* 0x000001001b0b7836 */ /* 0x000fe40000000000 */
[----:B----4-:R-:W-:Y:S02]  /*10c0*/  HADD2.F32 R14, -RZ, R13.H0_H0 ;  /* 0x2000000dff0e7230 */ /* 0x010fe40000004100 */
[----:B------:R-:W-:Y:S01]  /*10d0*/  FADD R12, -R3, R12 ;  /* 0x0000000c030c7221 */ /* 0x000fe20000000100 */
[----:B------:R-:W-:Y:S02]  /*10e0*/  IMAD R11, R17, R24, R11 ;  /* 0x00000018110b7224 */ /* 0x000fe400078e020b */
[----:B------:R-:W-:Y:S01]  /*10f0*/  FADD R14, -R15, R14 ;  /* 0x0000000e0f0e7221 */ /* 0x000fe20000000100 */
[----:B------:R-:W-:Y:S01]  /*1100*/  FFMA R12, R12, R0, R3 ;  /* 0x000000000c0c7223 */ /* 0x000fe20000000003 */
[----:B------:R-:W-:Y:S01]  /*1110*/  IMAD R3, R17, R24, R27 ;  /* 0x0000001811037224 */ /* 0x000fe200078e021b */
[----:B------:R-:W-:Y:S01]  /*1120*/  IADD3 R27, PT, PT, R27, 0x200, RZ ;  /* 0x000002001b1b7810 */ /* 0x000fe20007ffe0ff */
[----:B------:R-:W-:Y:S01]  /*1130*/  FFMA R14, R14, R0, R15 ;  /* 0x000000000e0e7223 */ /* 0x000fe2000000000f */
[----:B------:R-:W-:Y:S01]  /*1140*/  IMAD.WIDE R10, R11, 0x2, R8 ;  /* 0x000000020b0a7825 */ /* 0x000fe200078e0208 */
[----:B------:R-:W-:-:S03]  /*1150*/  F2FP.F16.F32.PACK_AB R12, RZ, R12 ;  /* 0x0000000cff0c723e */ /* 0x000fc600000000ff */
[----:B------:R-:W-:Y:S01]  /*1160*/  IMAD.WIDE R2, R3, 0x2, R8 ;  /* 0x0000000203027825 */ /* 0x000fe200078e0208 */
[----:B------:R-:W-:-:S04]  /*1170*/  F2FP.F16.F32.PACK_AB R14, RZ, R14 ;  /* 0x0000000eff0e723e */ /* 0x000fc800000000ff */
[----:B------:R0:W-:Y:S04]  /*1180*/  STG.E.U16 desc[UR12][R2.64], R12 ;  /* 0x0000000c02007986 */ /* 0x0001e8000c10150c */
[----:B------:R0:W-:Y:S02]  /*1190*/  STG.E.U16 desc[UR12][R10.64], R14 ;  /* 0x0000000e0a007986 */ /* 0x0001e4000c10150c */
.L_x_24:
[----:B------:R-:W-:Y:S05]  /*11a0*/  BSYNC.RECONVERGENT B1 ;  /* 0x0000000000017941 */ /* 0x000fea0003800200 */
.L_x_23:
[----:B------:R-:W-:-:S13]  /*11b0*/  ISETP.LT.OR P0, PT, R27, R24, P0 ;  /* 0x000000181b00720c */ /* 0x000fda0000701670 */
[----:B------:R-:W-:Y:S05]  /*11c0*/  @!P0 BRA `(.L_x_19) ;  /* 0x00000000008c8947 */ /* 0x000fea0003800000 */
[C---:B------:R-:W-:Y:S01]  /*11d0*/  IMAD R25, R27.reuse, 0x2, R25 ;  /* 0x000000021b197824 */ /* 0x040fe200078e0219 */
[----:B------:R-:W-:-:S05]  /*11e0*/  LEA R26, R27, R26, 0x1 ;  /* 0x0000001a1b1a7211 */ /* 0x000fca00078e08ff */
[----:B------:R-:W0:Y:S04]  /*11f0*/  LDS.U16 R25, [R25] ;  /* 0x0000000019197984 */ /* 0x000e280000000400 */
[----:B------:R-:W1:Y:S01]  /*1200*/  LDS.U16 R26, [R26] ;  /* 0x000000001a1a7984 */ /* 0x000e620000000400 */
[----:B0-----:R-:W-:Y:S02]  /*1210*/  HADD2.F32 R3, -RZ, R25.H0_H0 ;  /* 0x20000019ff037230 */ /* 0x001fe40000004100 */
[----:B-1----:R-:W-:-:S05]  /*1220*/  HADD2.F32 R2, -RZ, R26.H0_H0 ;  /* 0x2000001aff027230 */ /* 0x002fca0000004100 */
[----:B------:R-:W-:-:S04]  /*1230*/  FADD R2, -R3, R2 ;  /* 0x0000000203027221 */ /* 0x000fc80000000100 */
[----:B------:R-:W-:Y:S01]  /*1240*/  FFMA R2, R2, R0, R3 ;  /* 0x0000000002027223 */ /* 0x000fe20000000003 */
[----:B------:R-:W-:-:S04]  /*1250*/  IMAD R3, R17, R24, R27 ;  /* 0x0000001811037224 */ /* 0x000fc800078e021b */
[----:B------:R-:W-:Y:S01]  /*1260*/  F2FP.F16.F32.PACK_AB R0, RZ, R2 ;  /* 0x00000002ff00723e */ /* 0x000fe200000000ff */
[----:B------:R-:W-:-:S05]  /*1270*/  IMAD.WIDE R2, R3, 0x2, R8 ;  /* 0x0000000203027825 */ /* 0x000fca00078e0208 */
[----:B------:R1:W-:Y:S01]  /*1280*/  STG.E.U16 desc[UR12][R2.64], R0 ;  /* 0x0000000002007986 */ /* 0x0003e2000c10150c */
[----:B------:R-:W-:Y:S05]  /*1290*/  BRA `(.L_x_19) ;  /* 0x0000000000587947 */ /* 0x000fea0003800000 */
.L_x_18:
[----:B------:R-:W-:-:S13]  /*12a0*/  ISETP.GE.AND P0, PT, R23, R24, PT ;  /* 0x000000181700720c */ /* 0x000fda0003f06270 */
[----:B------:R-:W-:Y:S05]  /*12b0*/  @P0 BRA `(.L_x_19) ;  /* 0x0000000000500947 */ /* 0x000fea0003800000 */
[----:B------:R-:W-:Y:S01]  /*12c0*/  VIADD R25, R25, UR4 ;  /* 0x0000000419197c36 */ /* 0x000fe20008000000 */
[----:B------:R-:W-:Y:S01]  /*12d0*/  IADD3 R14, PT, PT, R11, UR4, RZ ;  /* 0x000000040b0e7c10 */ /* 0x000fe2000fffe0ff */
[----:B------:R-:W-:-:S07]  /*12e0*/  IMAD.MOV.U32 R15, RZ, RZ, R23 ;  /* 0x000000ffff0f7224 */ /* 0x000fce00078e0017 */
.L_x_25:
[-CC-:B------:R-:W-:Y:S02]  /*12f0*/  IMAD R11, R25, R24.reuse, R15.reuse ;  /* 0x00000018190b7224 */ /* 0x180fe400078e020f */
[----:B0-----:R-:W-:Y:S02]  /*1300*/  IMAD R3, R14, R24, R15 ;  /* 0x000000180e037224 */ /* 0x001fe400078e020f */
[----:B------:R-:W-:-:S04]  /*1310*/  IMAD.WIDE.U32 R10, R11, 0x2, R4 ;  /* 0x000000020b0a7825 */ /* 0x000fc800078e0004 */
[----:B------:R-:W-:Y:S02]  /*1320*/  IMAD.WIDE R2, R3, 0x2, R4 ;  /* 0x0000000203027825 */ /* 0x000fe400078e0204 */
[----:B------:R-:W2:Y:S04]  /*1330*/  LDG.E.U16.CONSTANT R10, desc[UR12][R10.64] ;  /* 0x0000000c0a0a7981 */ /* 0x000ea8000c1e9500 */
[----:B------:R-:W4:Y:S01]  /*1340*/  LDG.E.U16.CONSTANT R2, desc[UR12][R2.64] ;  /* 0x0000000c02027981 */ /* 0x000f22000c1e9500 */
[----:B--2---:R-:W-:Y:S02]  /*1350*/  HADD2.F32 R13, -RZ, R10.H0_H0 ;  /* 0x2000000aff0d7230 */ /* 0x004fe40000004100 */
[----:B----4-:R-:W-:-:S05]  /*1360*/  HADD2.F32 R12, -RZ, R2.H0_H0 ;  /* 0x20000002ff0c7230 */ /* 0x010fca0000004100 */
[----:B------:R-:W-:-:S04]  /*1370*/  FADD R12, -R13, R12 ;  /* 0x0000000c0d0c7221 */ /* 0x000fc80000000100 */
[----:B------:R-:W-:Y:S01]  /*1380*/  FFMA R12, R12, R0, R13 ;  /* 0x000000000c0c7223 */ /* 0x000fe2000000000d */
[----:B------:R-:W-:Y:S01]  /*1390*/  IMAD R13, R17, R24, R15 ;  /* 0x00000018110d7224 */ /* 0x000fe200078e020f */
[----:B------:R-:W-:-:S03]  /*13a0*/  IADD3 R15, PT, PT, R15, 0x100, RZ ;  /* 0x000001000f0f7810 */ /* 0x000fc60007ffe0ff */
[----:B------:R-:W-:Y:S01]  /*13b0*/  F2FP.F16.F32.PACK_AB R3, RZ, R12 ;  /* 0x0000000cff03723e */ /* 0x000fe200000000ff */
[----:B------:R-:W-:Y:S01]  /*13c0*/  IMAD.WIDE R12, R13, 0x2, R8 ;  /* 0x000000020d0c7825 */ /* 0x000fe200078e0208 */
[----:B------:R-:W-:-:S04]  /*13d0*/  ISETP.GE.AND P0, PT, R15, R24, PT ;  /* 0x000000180f00720c */ /* 0x000fc80003f06270 */
[----:B------:R0:W-:Y:S09]  /*13e0*/  STG.E.U16 desc[UR12][R12.64], R3 ;  /* 0x000000030c007986 */ /* 0x0001f2000c10150c */
[----:B------:R-:W-:Y:S05]  /*13f0*/  @!P0 BRA `(.L_x_25) ;  /* 0xfffffffc00bc8947 */ /* 0x000fea000383ffff */
.L_x_19:
[----:B------:R-:W-:Y:S05]  /*1400*/  BSYNC.RECONVERGENT B0 ;  /* 0x0000000000007941 */ /* 0x000fea0003800200 */
.L_x_17:
[----:B------:R-:W2:Y:S01]  /*1410*/  LDCU UR10, c[0x0][0x3a8] ;  /* 0x00007500ff0a77ac */ /* 0x000ea20008000800 */
[----:B------:R-:W-:Y:S01]  /*1420*/  VIADD R17, R17, 0x1 ;  /* 0x0000000111117836 */ /* 0x000fe20000000000 */
[----:B------:R-:W-:Y:S04]  /*1430*/  BAR.SYNC.DEFER_BLOCKING 0x0 ;  /* 0x0000000000007b1d */ /* 0x000fe80000010000 */
[----:B--2---:R-:W-:-:S13]  /*1440*/  ISETP.NE.AND P0, PT, R17, UR10, PT ;  /* 0x0000000a11007c0c */ /* 0x004fda000bf05270 */
[----:B------:R-:W-:Y:S05]  /*1450*/  @P0 BRA `(.L_x_26) ;  /* 0xfffffff4002c0947 */ /* 0x000fea000383ffff */
.L_x_11:
[----:B------:R-:W4:Y:S01]  /*1460*/  LDCU UR8, c[0x0][0x3a4] ;  /* 0x00007480ff0877ac */ /* 0x000f220008000800 */
[----:B------:R-:W-:Y:S01]  /*1470*/  IADD3 R28, PT, PT, R28, -0x7, RZ ;  /* 0xfffffff91c1c7810 */ /* 0x000fe20007ffe0ff */
[----:B------:R-:W-:-:S04]  /*1480*/  UIADD3 UR4, UPT, UPT, UR4, 0x7, URZ ;  /* 0x0000000704047890 */ /* 0x000fc8000fffe0ff */
[----:B----4-:R-:W-:-:S09]  /*1490*/  UISETP.GE.AND UP0, UPT, UR4, UR8, UPT ;  /* 0x000000080400728c */ /* 0x010fd2000bf06270 */
[----:B------:R-:W-:Y:S05]  /*14a0*/  BRA.U !UP0, `(.L_x_27) ;  /* 0xffffffed086c7547 */ /* 0x000fea000b83ffff */
.L_x_0:
[----:B------:R-:W4:Y:S01]  /*14b0*/  LDCU UR4, c[0x0][0x3a0] ;  /* 0x00007400ff0477ac */ /* 0x000f220008000800 */
[----:B------:R-:W-:-:S04]  /*14c0*/  UIADD3 UR5, UPT, UPT, UR14, UR5, URZ ;  /* 0x000000050e057290 */ /* 0x000fc8000fffe0ff */
[----:B----4-:R-:W-:-:S09]  /*14d0*/  UISETP.GE.AND UP0, UPT, UR5, UR4, UPT ;  /* 0x000000040500728c */ /* 0x010fd2000bf06270 */
[----:B------:R-:W-:Y:S05]  /*14e0*/  BRA.U !UP0, `(.L_x_28) ;  /* 0xffffffed08147547 */ /* 0x000fea000b83ffff */
[----:B------:R-:W-:Y:S05]  /*14f0*/  EXIT ;  /* 0x000000000000794d */ /* 0x000fea0003800000 */
        .weak           $__internal_0_$__cuda_sm3x_div_rn_noftz_f32_slowpath
        .type           $__internal_0_$__cuda_sm3x_div_rn_noftz_f32_slowpath,@function
        .size           $__internal_0_$__cuda_sm3x_div_rn_noftz_f32_slowpath,(.L_x_114 - $__internal_0_$__cuda_sm3x_div_rn_noftz_f32_slowpath)
$__internal_0_$__cuda_sm3x_div_rn_noftz_f32_slowpath:
[----:B------:R-:W-:Y:S01]  /*1500*/  SHF.R.U32.HI R10, RZ, 0x17, R3 ;  /* 0x00000017ff0a7819 */ /* 0x000fe20000011603 */
[--C-:B------:R-:W-:Y:S01]  /*1510*/  IMAD.MOV.U32 R13, RZ, RZ, R0.reuse ;  /* 0x000000ffff0d7224 */ /* 0x100fe200078e0000 */
[----:B------:R-:W-:Y:S02]  /*1520*/  SHF.R.U32.HI R12, RZ, 0x17, R0 ;  /* 0x00000017ff0c7819 */ /* 0x000fe40000011600 */
[----:B------:R-:W-:Y:S02]  /*1530*/  LOP3.LUT R10, R10, 0xff, RZ, 0xc0, !PT ;  /* 0x000000ff0a0a7812 */ /* 0x000fe400078ec0ff */
[----:B------:R-:W-:Y:S02]  /*1540*/  LOP3.LUT R24, R12, 0xff, RZ, 0xc0, !PT ;  /* 0x000000ff0c187812 */ /* 0x000fe400078ec0ff */
[----:B------:R-:W-:Y:S01]  /*1550*/  MOV R14, R3 ;  /* 0x00000003000e7202 */ /* 0x000fe20000000f00 */
[----:B------:R-:W-:Y:S01]  /*1560*/  VIADD R26, R10, 0xffffffff ;  /* 0xffffffff0a1a7836 */ /* 0x000fe20000000000 */
[----:B------:R-:W-:-:S04]  /*1570*/  IADD3 R15, PT, PT, R24, -0x1, RZ ;  /* 0xffffffff180f7810 */ /* 0x000fc80007ffe0ff */
[----:B------:R-:W-:-:S04]  /*1580*/  ISETP.GT.U32.AND P0, PT, R26, 0xfd, PT ;  /* 0x000000fd1a00780c */ /* 0x000fc80003f04070 */
[----:B------:R-:W-:-:S13]  /*1590*/  ISETP.GT.U32.OR P0, PT, R15, 0xfd, P0 ;  /* 0x000000fd0f00780c */ /* 0x000fda0000704470 */
[----:B------:R-:W-:Y:S01]  /*15a0*/  @!P0 IMAD.MOV.U32 R12, RZ, RZ, RZ ;  /* 0x000000ffff0c8224 */ /* 0x000fe200078e00ff */
[----:B------:R-:W-:Y:S06]  /*15b0*/  @!P0 BRA `(.L_x_29) ;  /* 0x00000000005c8947 */ /* 0x000fec0003800000 */
[----:B------:R-:W-:Y:S02]  /*15c0*/  FSETP.GTU.FTZ.AND P0, PT, |R0|, +INF , PT ;  /* 0x7f8000000000780b */ /* 0x000fe40003f1c200 */
[----:B------:R-:W-:-:S04]  /*15d0*/  FSETP.GTU.FTZ.AND P2, PT, |R3|, +INF , PT ;  /* 0x7f8000000300780b */ /* 0x000fc80003f5c200 */
[----:B------:R-:W-:-:S13]  /*15e0*/  PLOP3.LUT P0, PT, P0, P2, PT, 0xf8, 0x8f ;  /* 0x00000000008f781c */ /* 0x000fda0000705f70 */
[----:B------:R-:W-:Y:S05]  /*15f0*/  @P0 BRA `(.L_x_30) ;  /* 0x0000000400440947 */ /* 0x000fea0003800000 */
[----:B------:R-:W-:-:S13]  /*1600*/  LOP3.LUT P0, RZ, R14, 0x7fffffff, R13, 0xc8, !PT ;  /* 0x7fffffff0eff7812 */ /* 0x000fda000780c80d */
[----:B------:R-:W-:Y:S05]  /*1610*/  @!P0 BRA `(.L_x_31) ;  /* 0x0000000400348947 */ /* 0x000fea0003800000 */
[C---:B------:R-:W-:Y:S02]  /*1620*/  FSETP.NEU.FTZ.AND P3, PT, |R0|.reuse, +INF , PT ;  /* 0x7f8000000000780b */ /* 0x040fe40003f7d200 */
[----:B------:R-:W-:Y:S02]  /*1630*/  FSETP.NEU.FTZ.AND P2, PT, |R3|, +INF , PT ;  /* 0x7f8000000300780b */ /* 0x000fe40003f5d200 */
[----:B------:R-:W-:-:S11]  /*1640*/  FSETP.NEU.FTZ.AND P0, PT, |R0|, +INF , PT ;  /* 0x7f8000000000780b */ /* 0x000fd60003f1d200 */
[----:B------:R-:W-:Y:S05]  /*1650*/  @!P2 BRA !P3, `(.L_x_31) ;  /* 0x000000040024a947 */ /* 0x000fea0005800000 */
[----:B------:R-:W-:-:S04]  /*1660*/  LOP3.LUT P3, RZ, R13, 0x7fffffff, RZ, 0xc0, !PT ;  /* 0x7fffffff0dff7812 */ /* 0x000fc8000786c0ff */
[----:B------:R-:W-:-:S13]  /*1670*/  PLOP3.LUT P2, PT, P2, P3, PT, 0x2f, 0xf2 ;  /* 0x0000000000f2781c */ /* 0x000fda0001746577 */
[----:B------:R-:W-:Y:S05]  /*1680*/  @P2 BRA `(.L_x_32) ;  /* 0x0000000400102947 */ /* 0x000fea0003800000 */
[----:B------:R-:W-:-:S04]  /*1690*/  LOP3.LUT P2, RZ, R14, 0x7fffffff, RZ, 0xc0, !PT ;  /* 0x7fffffff0eff7812 */ /* 0x000fc8000784c0ff */
[----:B------:R-:W-:-:S13]  /*16a0*/  PLOP3.LUT P0, PT, P0, P2, PT, 0x2f, 0xf2 ;  /* 0x0000000000f2781c */ /* 0x000fda0000704577 */
[----:B------:R-:W-:Y:S05]  /*16b0*/  @P0 BRA `(.L_x_33) ;  /* 0x0000000000f80947 */ /* 0x000fea0003800000 */
[----:B------:R-:W-:Y:S02]  /*16c0*/  ISETP.GE.AND P0, PT, R15, RZ, PT ;  /* 0x000000ff0f00720c */ /* 0x000fe40003f06270 */
[----:B------:R-:W-:-:S11]  /*16d0*/  ISETP.GE.AND P2, PT, R26, RZ, PT ;  /* 0x000000ff1a00720c */ /* 0x000fd60003f46270 */
[----:B------:R-:W-:Y:S01]  /*16e0*/  @P0 MOV R12, RZ ;  /* 0x000000ff000c0202 */ /* 0x000fe20000000f00 */
[----:B------:R-:W-:Y:S02]  /*16f0*/  @!P0 IMAD.MOV.U32 R12, RZ, RZ, -0x40 ;  /* 0xffffffc0ff0c8424 */ /* 0x000fe400078e00ff */
[----:B------:R-:W-:Y:S01]  /*1700*/  @!P0 FFMA R13, R0, 1.84467440737095516160e+19, RZ ;  /* 0x5f800000000d8823 */ /* 0x000fe200000000ff */
[----:B------:R-:W-:Y:S02]  /*1710*/  @!P2 FFMA R14, R3, 1.84467440737095516160e+19, RZ ;  /* 0x5f800000030ea823 */ /* 0x000fe400000000ff */
[----:B------:R-:W-:-:S07]  /*1720*/  @!P2 IADD3 R12, PT, PT, R12, 0x40, RZ ;  /* 0x000000400c0ca810 */ /* 0x000fce0007ffe0ff */
.L_x_29:
[----:B------:R-:W-:-:S05]  /*1730*/  LEA R3, R10, 0xc0800000, 0x17 ;  /* 0xc08000000a037811 */ /* 0x000fca00078eb8ff */
[----:B------:R-:W-:Y:S01]  /*1740*/  IMAD.IADD R15, R14, 0x1, -R3 ;  /* 0x000000010e0f7824 */ /* 0x000fe200078e0a03 */
[----:B------:R-:W-:-:S03]  /*1750*/  IADD3 R14, PT, PT, R24, -0x7f, RZ ;  /* 0xffffff81180e7810 */ /* 0x000fc60007ffe0ff */
[----:B------:R-:W0:Y:S01]  /*1760*/  MUFU.RCP R3, R15 ;  /* 0x0000000f00037308 */ /* 0x000e220000001000 */
[----:B------:R-:W-:Y:S01]  /*1770*/  FADD.FTZ R27, -R15, -RZ ;  /* 0x800000ff0f1b7221 */ /* 0x000fe20000010100 */
[----:B------:R-:W-:-:S03]  /*1780*/  IMAD R0, R14, -0x800000, R13 ;  /* 0xff8000000e007824 */ /* 0x000fc600078e020d */
[----:B0-----:R-:W-:-:S04]  /*1790*/  FFMA R24, R3, R27, 1 ;  /* 0x3f80000003187423 */ /* 0x001fc8000000001b */
[----:B------:R-:W-:-:S04]  /*17a0*/  FFMA R3, R3, R24, R3 ;  /* 0x0000001803037223 */ /* 0x000fc80000000003 */
[----:B------:R-:W-:-:S04]  /*17b0*/  FFMA R24, R0, R3, RZ ;  /* 0x0000000300187223 */ /* 0x000fc800000000ff */
[----:B------:R-:W-:-:S04]  /*17c0*/  FFMA R13, R27, R24, R0 ;  /* 0x000000181b0d7223 */ /* 0x000fc80000000000 */
[----:B------:R-:W-:Y:S01]  /*17d0*/  FFMA R24, R3, R13, R24 ;  /* 0x0000000d03187223 */ /* 0x000fe20000000018 */
[----:B------:R-:W-:-:S03]  /*17e0*/  IADD3 R13, PT, PT, R14, 0x7f, -R10 ;  /* 0x0000007f0e0d7810 */ /* 0x000fc60007ffe80a */
[----:B------:R-:W-:Y:S02]  /*17f0*/  FFMA R27, R27, R24, R0 ;  /* 0x000000181b1b7223 */ /* 0x000fe40000000000 */
[----:B------:R-:W-:Y:S02]  /*1800*/  IMAD.IADD R13, R13, 0x1, R12 ;  /* 0x000000010d0d7824 */ /* 0x000fe400078e020c */
[----:B------:R-:W-:-:S05]  /*1810*/  FFMA R0, R3, R27, R24 ;  /* 0x0000001b03007223 */ /* 0x000fca0000000018 */
[----:B------:R-:W-:-:S04]  /*1820*/  SHF.R.U32.HI R10, RZ, 0x17, R0 ;  /* 0x00000017ff0a7819 */ /* 0x000fc80000011600 */
[----:B------:R-:W-:-:S04]  /*1830*/  LOP3.LUT R10, R10, 0xff, RZ, 0xc0, !PT ;  /* 0x000000ff0a0a7812 */ /* 0x000fc800078ec0ff */
[----:B------:R-:W-:-:S05]  /*1840*/  IADD3 R14, PT, PT, R10, R13, RZ ;  /* 0x0000000d0a0e7210 */ /* 0x000fca0007ffe0ff */
[----:B------:R-:W-:-:S05]  /*1850*/  VIADD R10, R14, 0xffffffff ;  /* 0xffffffff0e0a7836 */ /* 0x000fca0000000000 */
[----:B------:R-:W-:-:S13]  /*1860*/  ISETP.GE.U32.AND P0, PT, R10, 0xfe, PT ;  /* 0x000000fe0a00780c */ /* 0x000fda0003f06070 */
[----:B------:R-:W-:Y:S05]  /*1870*/  @!P0 BRA `(.L_x_34) ;  /* 0x0000000000808947 */ /* 0x000fea0003800000 */
[----:B------:R-:W-:-:S13]  /*1880*/  ISETP.GT.AND P0, PT, R14, 0xfe, PT ;  /* 0x000000fe0e00780c */ /* 0x000fda0003f04270 */
[----:B------:R-:W-:Y:S05]  /*1890*/  @P0 BRA `(.L_x_35) ;  /* 0x00000000006c0947 */ /* 0x000fea0003800000 */
[----:B------:R-:W-:-:S13]  /*18a0*/  ISETP.GE.AND P0, PT, R14, 0x1, PT ;  /* 0x000000010e00780c */ /* 0x000fda0003f06270 */
[----:B------:R-:W-:Y:S05]  /*18b0*/  @P0 BRA `(.L_x_36) ;  /* 0x0000000000980947 */ /* 0x000fea0003800000 */
[----:B------:R-:W-:Y:S02]  /*18c0*/  ISETP.GE.AND P0, PT, R14, -0x18, PT ;  /* 0xffffffe80e00780c */ /* 0x000fe40003f06270 */
[----:B------:R-:W-:-:S11]  /*18d0*/  LOP3.LUT R0, R0, 0x80000000, RZ, 0xc0, !PT ;  /* 0x8000000000007812 */ /* 0x000fd600078ec0ff */
[----:B------:R-:W-:Y:S05]  /*18e0*/  @!P0 BRA `(.L_x_36) ;  /* 0x00000000008c8947 */ /* 0x000fea0003800000 */
[CCC-:B------:R-:W-:Y:S01]  /*18f0*/  FFMA.RZ R10, R3.reuse, R27.reuse, R24.reuse ;  /* 0x0000001b030a7223 */ /* 0x1c0fe2000000c018 */
[C---:B------:R-:W-:Y:S02]  /*1900*/  IADD3 R13, PT, PT, R14.reuse, 0x20, RZ ;  /* 0x000000200e0d7810 */ /* 0x040fe40007ffe0ff */
[----:B------:R-:W-:Y:S02]  /*1910*/  ISETP.NE.AND P3, PT, R14, RZ, PT ;  /* 0x000000ff0e00720c */ /* 0x000fe40003f65270 */
[----:B------:R-:W-:Y:S01]  /*1920*/  LOP3.LUT R12, R10, 0x7fffff, RZ, 0xc0, !PT ;  /* 0x007fffff0a0c7812 */ /* 0x000fe200078ec0ff */
[CCC-:B------:R-:W-:Y:S01]  /*1930*/  FFMA.RP R10, R3.reuse, R27.reuse, R24.reuse ;  /* 0x0000001b030a7223 */ /* 0x1c0fe20000008018 */
[----:B------:R-:W-:Y:S01]  /*1940*/  FFMA.RM R3, R3, R27, R24 ;  /* 0x0000001b03037223 */ /* 0x000fe20000004018 */
[----:B------:R-:W-:Y:S01]  /*1950*/  ISETP.NE.AND P2, PT, R14, RZ, PT ;  /* 0x000000ff0e00720c */ /* 0x000fe20003f45270 */
[----:B------:R-:W-:Y:S01]  /*1960*/  IMAD.MOV R14, RZ, RZ, -R14 ;  /* 0x000000ffff0e7224 */ /* 0x000fe200078e0a0e */
[----:B------:R-:W-:-:S02]  /*1970*/  LOP3.LUT R12, R12, 0x800000, RZ, 0xfc, !PT ;  /* 0x008000000c0c7812 */ /* 0x000fc400078efcff */
[----:B------:R-:W-:Y:S02]  /*1980*/  FSETP.NEU.FTZ.AND P0, PT, R10, R3, PT ;  /* 0x000000030a00720b */ /* 0x000fe40003f1d000 */
[----:B------:R-:W-:Y:S02]  /*1990*/  SHF.L.U32 R13, R12, R13, RZ ;  /* 0x0000000d0c0d7219 */ /* 0x000fe400000006ff */
[----:B------:R-:W-:Y:S02]  /*19a0*/  SEL R3, R14, RZ, P3 ;  /* 0x000000ff0e037207 */ /* 0x000fe40001800000 */
[----:B------:R-:W-:Y:S02]  /*19b0*/  ISETP.NE.AND P2, PT, R13, RZ, P2 ;  /* 0x000000ff0d00720c */ /* 0x000fe40001745270 */
[----:B------:R-:W-:Y:S02]  /*19c0*/  SHF.R.U32.HI R3, RZ, R3, R12 ;  /* 0x00000003ff037219 */ /* 0x000fe4000001160c */
[----:B------:R-:W-:-:S02]  /*19d0*/  PLOP3.LUT P0, PT, P0, P2, PT, 0xf8, 0x8f ;  /* 0x00000000008f781c */ /* 0x000fc40000705f70 */
[----:B------:R-:W-:Y:S02]  /*19e0*/  SHF.R.U32.HI R13, RZ, 0x1, R3 ;  /* 0x00000001ff0d7819 */ /* 0x000fe40000011603 */
[----:B------:R-:W-:-:S04]  /*19f0*/  SEL R10, RZ, 0x1, !P0 ;  /* 0x00000001ff0a7807 */ /* 0x000fc80004000000 */
[----:B------:R-:W-:-:S04]  /*1a00*/  LOP3.LUT R10, R10, 0x1, R13, 0xf8, !PT ;  /* 0x000000010a0a7812 */ /* 0x000fc800078ef80d */
[----:B------:R-:W-:-:S04]  /*1a10*/  LOP3.LUT R10, R10, R3, RZ, 0xc0, !PT ;  /* 0x000000030a0a7212 */ /* 0x000fc800078ec0ff */
[----:B------:R-:W-:-:S04]  /*1a20*/  IADD3 R13, PT, PT, R13, R10, RZ ;  /* 0x0000000a0d0d7210 */ /* 0x000fc80007ffe0ff */
[----:B------:R-:W-:Y:S01]  /*1a30*/  LOP3.LUT R0, R13, R0, RZ, 0xfc, !PT ;  /* 0x000000000d007212 */ /* 0x000fe200078efcff */
[----:B------:R-:W-:Y:S06]  /*1a40*/  BRA `(.L_x_36) ;  /* 0x0000000000347947 */ /* 0x000fec0003800000 */
.L_x_35:
[----:B------:R-:W-:-:S04]  /*1a50*/  LOP3.LUT R0, R0, 0x80000000, RZ, 0xc0, !PT ;  /* 0x8000000000007812 */ /* 0x000fc800078ec0ff */
[----:B------:R-:W-:Y:S01]  /*1a60*/  LOP3.LUT R0, R0, 0x7f800000, RZ, 0xfc, !PT ;  /* 0x7f80000000007812 */ /* 0x000fe200078efcff */
[----:B------:R-:W-:Y:S06]  /*1a70*/  BRA `(.L_x_36) ;  /* 0x0000000000287947 */ /* 0x000fec0003800000 */
.L_x_34:
[----:B------:R-:W-:Y:S01]  /*1a80*/  IMAD R0, R13, 0x800000, R0 ;  /* 0x008000000d007824 */ /* 0x000fe200078e0200 */
[----:B------:R-:W-:Y:S06]  /*1a90*/  BRA `(.L_x_36) ;  /* 0x0000000000207947 */ /* 0x000fec0003800000 */
.L_x_33:
[----:B------:R-:W-:-:S04]  /*1aa0*/  LOP3.LUT R0, R14, 0x80000000, R13, 0x48, !PT ;  /* 0x800000000e007812 */ /* 0x000fc800078e480d */
[----:B------:R-:W-:Y:S01]  /*1ab0*/  LOP3.LUT R0, R0, 0x7f800000, RZ, 0xfc, !PT ;  /* 0x7f80000000007812 */ /* 0x000fe200078efcff */
[----:B------:R-:W-:Y:S06]  /*1ac0*/  BRA `(.L_x_36) ;  /* 0x0000000000147947 */ /* 0x000fec0003800000 */
.L_x_32:
[----:B------:R-:W-:Y:S01]  /*1ad0*/  LOP3.LUT R0, R14, 0x80000000, R13, 0x48, !PT ;  /* 0x800000000e007812 */ /* 0x000fe200078e480d */
[----:B------:R-:W-:Y:S06]  /*1ae0*/  BRA `(.L_x_36) ;  /* 0x00000000000c7947 */ /* 0x000fec0003800000 */
.L_x_31:
[----:B------:R-:W0:Y:S01]  /*1af0*/  MUFU.RSQ R0, -QNAN ;  /* 0xffc0000000007908 */ /* 0x000e220000001400 */
[----:B------:R-:W-:Y:S05]  /*1b00*/  BRA `(.L_x_36) ;  /* 0x0000000000047947 */ /* 0x000fea0003800000 */
.L_x_30:
[----:B------:R-:W-:-:S07]  /*1b10*/  FADD.FTZ R0, R0, R3 ;  /* 0x0000000300007221 */ /* 0x000fce0000010000 */
.L_x_36:
[----:B------:R-:W-:-:S04]  /*1b20*/  HFMA2 R3, -RZ, RZ, 0, 0 ;  /* 0x00000000ff037431 */ /* 0x000fc800000001ff */
[----:B0-----:R-:W-:Y:S05]  /*1b30*/  RET.REL.NODEC R2 `(_ZN9robocache7kernels5tiled32trajectory_resample_tiled_kernelI6__halfEEvPKT_PKfS8_PS4_iiii) ;  /* 0xffffffe402307950 */ /* 0x001fea0003c3ffff */
.L_x_37:
[----:B------:R-:W-:-:S00]  /*1b40*/  BRA `(.L_x_37) ;  /* 0xfffffffc00fc7947 */ /* 0x000fc0000383ffff */
[----:B------:R-:W-:-:S00]  /*1b50*/  NOP ;  /* 0x0000000000007918 */ /* 0x000fc00000000000 */
        /* <DEDUP_REMOVED lines=10> */
.L_x_114:


//--------------------- .text._ZN9robocache7kernels5tiled32trajectory_resample_tiled_kernelI13__nv_bfloat16EEvPKT_PKfS8_PS4_iiii --------------------------
	.section	.text._ZN9robocache7kernels5tiled32trajectory_resample_tiled_kernelI13__nv_bfloat16EEvPKT_PKfS8_PS4_iiii,"ax",@progbits
	.align	128
        .global         _ZN9robocache7kernels5tiled32trajectory_resample_tiled_kernelI13__nv_bfloat16EEvPKT_PKfS8_PS4_iiii
        .type           _ZN9robocache7kernels5tiled32trajectory_resample_tiled_kernelI13__nv_bfloat16EEvPKT_PKfS8_PS4_iiii,@function
        .size           _ZN9robocache7kernels5tiled32trajectory_resample_tiled_kernelI13__nv_bfloat16EEvPKT_PKfS8_PS4_iiii,(.L_x_115 - _ZN9robocache7kernels5tiled32trajectory_resample_tiled_kernelI13__nv_bfloat16EEvPKT_PKfS8_PS4_iiii)
        .other          _ZN9robocache7kernels5tiled32trajectory_resample_tiled_kernelI13__nv_bfloat16EEvPKT_PKfS8_PS4_iiii,@"STO_CUDA_ENTRY STV_DEFAULT"
_ZN9robocache7kernels5tiled32trajectory_resample_tiled_kernelI13__nv_bfloat16EEvPKT_PKfS8_PS4_iiii:
.text._ZN9robocache7kernels5tiled32trajectory_resample_tiled_kernelI13__nv_bfloat16EEvPKT_PKfS8_PS4_iiii:
        /* <DEDUP_REMOVED lines=20> */
.L_x_66:
        /* <DEDUP_REMOVED lines=18> */
.L_x_65:
        /* <DEDUP_REMOVED lines=21> */
.L_x_45:
        /* <DEDUP_REMOVED lines=15> */
.L_x_44:
        /* <DEDUP_REMOVED lines=20> */
.L_x_43:
[----:B------:R-:W-:Y:S05]  /*05e0*/  BSYNC.RECONVERGENT B1 ;  /* 0x0000000000017941 */ /* 0x000fea0003800200 */
.L_x_42:
        /* <DEDUP_REMOVED lines=17> */
.L_x_41:
[----:B------:R-:W-:Y:S05]  /*0700*/  BSYNC.RECONVERGENT B0 ;  /* 0x0000000000007941 */ /* 0x000fea0003800200 */
.L_x_40:
[----:B------:R-:W-:-:S04]  /*0710*/  IADD3 R17, PT, PT, R17, 0x1, RZ ;  /* 0x0000000111117810 */ /* 0x000fc80007ffe0ff */
[----:B------:R-:W-:-:S13]  /*0720*/  ISETP.NE.AND P0, PT, R17, R0, PT ;  /* 0x000000001100720c */ /* 0x000fda0003f05270 */
[----:B------:R-:W-:Y:S05]  /*0730*/  @P0 BRA `(.L_x_45) ;  /* 0xfffffffc001c0947 */ /* 0x000fea000383ffff */
.L_x_39:
        /* <DEDUP_REMOVED lines=14> */
.L_x_48:
[----:B01----:R-:W-:-:S06]  /*0820*/  IMAD.WIDE.U32 R2, R0, 0x4, R6 ;  /* 0x0000000400027825 */ /* 0x003fcc00078e0006 */
[----:B------:R-:W4:Y:S02]  /*0830*/  LDG.E.CONSTANT R3, desc[UR12][R2.64] ;  /* 0x0000000c02037981 */ /* 0x000f24000c1e9900 */
[----:B----4-:R-:W-:-:S13]  /*0840*/  FSETP.GE.AND P0, PT, R3, R10, PT ;  /* 0x0000000a0300720b */ /* 0x010fda0003f06000 */
[----:B------:R-:W-:Y:S05]  /*0850*/  @P0 BRA `(.L_x_47) ;  /* 0x0000000000100947 */ /* 0x000fea0003800000 */
[----:B------:R-:W-:-:S05]  /*0860*/  VIADD R0, R0, 0x1 ;  /* 0x0000000100007836 */ /* 0x000fca0000000000 */
[----:B------:R-:W-:-:S13]  /*0870*/  ISETP.NE.AND P0, PT, R0, UR10, PT ;  /* 0x0000000a00007c0c */ /* 0x000fda000bf05270 */
[----:B------:R-:W-:Y:S05]  /*0880*/  @P0 BRA `(.L_x_48) ;  /* 0xfffffffc00e40947 */ /* 0x000fea000383ffff */
[----:B------:R-:W-:-:S07]  /*0890*/  IMAD.MOV.U32 R0, RZ, RZ, RZ ;  /* 0x000000ffff007224 */ /* 0x000fce00078e00ff */
.L_x_47:
[----:B------:R-:W-:Y:S05]  /*08a0*/  BSYNC.RECONVERGENT B0 ;  /* 0x0000000000007941 */ /* 0x000fea0003800200 */
.L_x_46:
[----:B------:R-:W4:Y:S01]  /*08b0*/  SHFL.IDX PT, R17, R0, RZ, 0x1f ;  /* 0x00001fff00117589 */ /* 0x000f2200000e0000 */
[----:B------:R-:W4:Y:S02]  /*08c0*/  LDCU UR10, c[0x0][0x3a8] ;  /* 0x00007500ff0a77ac */ /* 0x000f240008000800 */
[----:B----4-:R-:W-:-:S13]  /*08d0*/  ISETP.GE.AND P0, PT, R17, UR10, PT ;  /* 0x0000000a11007c0c */ /* 0x010fda000bf06270 */
[----:B------:R-:W-:Y:S05]  /*08e0*/  @P0 BRA `(.L_x_49) ;  /* 0x0000000800dc0947 */ /* 0x000fea0003800000 */
[----:B-1----:R-:W-:Y:S01]  /*08f0*/  VIMNMX R16, PT, PT, R19, 0x1, !PT ;  /* 0x0000000113107848 */ /* 0x002fe20007fe0100 */
[----:B------:R-:W-:-:S12]  /*0900*/  UIADD3 UR9, UPT, UPT, UR9, UR4, URZ ;  /* 0x0000000409097290 */ /* 0x000fd8000fffe0ff */
.L_x_64:
[----:B01----:R-:W-:Y:S01]  /*0910*/  IMAD.WIDE R2, R17, 0x4, R6 ;  /* 0x0000000411027825 */ /* 0x003fe200078e0206 */
[----:B------:R-:W0:Y:S04]  /*0920*/  LDC R0, c[0x0][0x3a4] ;  /* 0x0000e900ff007b82 */ /* 0x000e280000000800 */
[----:B------:R-:W2:Y:S01]  /*0930*/  LDG.E.CONSTANT R15, desc[UR12][R2.64] ;  /* 0x0000000c020f7981 */ /* 0x000ea2000c1e9900 */
[----:B0-----:R-:W-:Y:S02]  /*0940*/  ISETP.LE.AND P0, PT, R0, UR9, PT ;  /* 0x0000000900007c0c */ /* 0x001fe4000bf03270 */
[----:B--2---:R-:W-:-:S13]  /*0950*/  FSETP.GT.AND P2, PT, R15, R18, PT ;  /* 0x000000120f00720b */ /* 0x004fda0003f44000 */
[----:B------:R-:W-:Y:S05]  /*0960*/  @!P0 BRA P2, `(.L_x_49) ;  /* 0x0000000800bc8947 */ /* 0x000fea0001000000 */
[----:B------:R-:W-:Y:S01]  /*0970*/  UISETP.GE.AND UP0, UPT, UR8, 0x2, UPT ;  /* 0x000000020800788c */ /* 0x000fe2000bf06270 */
[----:B------:R-:W-:-:S08]  /*0980*/  MOV R25, RZ ;  /* 0x000000ff00197202 */ /* 0x000fd00000000f00 */
[----:B------:R-:W-:Y:S05]  /*0990*/  BRA.U !UP0, `(.L_x_50) ;  /* 0x0000000108307547 */ /* 0x000fea000b800000 */
[----:B------:R-:W-:-:S07]  /*09a0*/  IMAD.MOV.U32 R25, RZ, RZ, RZ ;  /* 0x000000ffff197224 */ /* 0x000fce00078e00ff */
.L_x_52:
[----:B------:R-:W-:-:S05]  /*09b0*/  LEA R2, R25, UR6, 0x2 ;  /* 0x0000000619027c11 */ /* 0x000fca000f8e10ff */
[----:B------:R-:W0:Y:S02]  /*09c0*/  LDS R0, [R2] ;  /* 0x0000000002007984 */ /* 0x000e240000000800 */
[----:B0-----:R-:W-:-:S13]  /*09d0*/  FSETP.GTU.AND P0, PT, R0, R15, PT ;  /* 0x0000000f0000720b */ /* 0x001fda0003f0c000 */
[----:B------:R-:W-:Y:S05]  /*09e0*/  @P0 BRA `(.L_x_51) ;  /* 0x00000000000c0947 */ /* 0x000fea0003800000 */
[----:B------:R-:W0:Y:S02]  /*09f0*/  LDS R0, [R2+0x4] ;  /* 0x0000040002007984 */ /* 0x000e240000000800 */
[----:B0-----:R-:W-:-:S13]  /*0a00*/  FSETP.GTU.AND P0, PT, R15, R0, PT ;  /* 0x000000000f00720b */ /* 0x001fda0003f0c000 */
[----:B------:R-:W-:Y:S05]  /*0a10*/  @!P0 BRA `(.L_x_50) ;  /* 0x0000000000108947 */ /* 0x000fea0003800000 */
.L_x_51:
[----:B------:R-:W-:-:S05]  /*0a20*/  VIADD R25, R25, 0x1 ;  /* 0x0000000119197836 */ /* 0x000fca0000000000 */
[----:B------:R-:W-:-:S13]  /*0a30*/  ISETP.NE.AND P0, PT, R25, R16, PT ;  /* 0x000000101900720c */ /* 0x000fda0003f05270 */
[----:B------:R-:W-:Y:S05]  /*0a40*/  @P0 BRA `(.L_x_52) ;  /* 0xfffffffc00d80947 */ /* 0x000fea000383ffff */
[----:B------:R-:W-:-:S07]  /*0a50*/  HFMA2 R25, -RZ, RZ, 0, 0 ;  /* 0x00000000ff197431 */ /* 0x000fce00000001ff */
.L_x_50:
        /* <DEDUP_REMOVED lines=19> */
[----:B---3--:R-:W-:Y:S05]  /*0b90*/  CALL.REL.NOINC `($__internal_1_$__cuda_sm3x_div_rn_noftz_f32_slowpath) ;  /* 0x0000000800587944 */ /* 0x008fea0003c00000 */
[----:B------:R-:W-:-:S07]  /*0ba0*/  IMAD.MOV.U32 R2, RZ, RZ, R0 ;  /* 0x000000ffff027224 */ /* 0x000fce00078e0000 */
.L_x_54:
[----:B------:R-:W-:-:S07]  /*0bb0*/  FADD.SAT R0, RZ, R2 ;  /* 0x00000002ff007221 */ /* 0x000fce0000002000 */
.L_x_53:
[----:B------:R-:W0:Y:S01]  /*0bc0*/  LDC R24, c[0x0][0x3ac] ;  /* 0x0000eb00ff187b82 */ /* 0x000e220000000800 */
[----:B------:R-:W-:Y:S01]  /*0bd0*/  BSSY.RECONVERGENT B0, `(.L_x_55) ;  /* 0x0000083000007945 */ /* 0x000fe20003800200 */
[----:B0-----:R-:W-:-:S13]  /*0be0*/  ISETP.GT.AND P0, PT, R24, 0x80, PT ;  /* 0x000000801800780c */ /* 0x001fda0003f04270 */
[----:B------:R-:W-:Y:S05]  /*0bf0*/  @P0 BRA `(.L_x_56) ;  /* 0x0000000400a80947 */ /* 0x000fea0003800000 */
[----:B------:R-:W-:-:S13]  /*0c00*/  ISETP.GE.AND P0, PT, R23, R24, PT ;  /* 0x000000181700720c */ /* 0x000fda0003f06270 */
[----:B------:R-:W-:Y:S05]  /*0c10*/  @P0 BRA `(.L_x_57) ;  /* 0x0000000400f80947 */ /* 0x000fea0003800000 */
[----:B------:R-:W-:Y:S01]  /*0c20*/  IADD3 R2, PT, PT, -R23, R24, RZ ;  /* 0x0000001817027210 */ /* 0x000fe20007ffe1ff */
[----:B------:R-:W-:Y:S01]  /*0c30*/  BSSY.RECONVERGENT B1, `(.L_x_58) ;  /* 0x0000039000017945 */ /* 0x000fe20003800200 */
[--C-:B------:R-:W-:Y:S01]  /*0c40*/  IMAD R25, R25, 0x100, R22.reuse ;  /* 0x0000010019197824 */ /* 0x100fe200078e0216 */
[----:B------:R-:W-:Y:S01]  /*0c50*/  PLOP3.LUT P0, PT, PT, PT, PT, 0x80, 0x8 ;  /* 0x000000000008781c */ /* 0x000fe20003f0f070 */
[----:B------:R-:W-:Y:S01]  /*0c60*/  IMAD R26, R11, 0x100, R22 ;  /* 0x000001000b1a7824 */ /* 0x000fe200078e0216 */
[----:B------:R-:W-:Y:S02]  /*0c70*/  ISETP.GT.AND P2, PT, R2, 0x300, PT ;  /* 0x000003000200780c */ /* 0x000fe40003f44270 */
[----:B------:R-:W-:-:S11]  /*0c80*/  MOV R27, R23 ;  /* 0x00000017001b7202 */ /* 0x000fd60000000f00 */
[----:B------:R-:W-:Y:S05]  /*0c90*/  @!P2 BRA `(.L_x_59) ;  /* 0x0000000000c8a947 */ /* 0x000fea0003800000 */
[----:B------:R-:W-:Y:S01]  /*0ca0*/  PLOP3.LUT P0, PT, PT, PT, PT, 0x8, 0x80 ;  /* 0x000000000080781c */ /* 0x000fe20003f0e170 */
[----:B------:R-:W-:-:S12]  /*0cb0*/  VIADD R30, R24, 0xfffffd00 ;  /* 0xfffffd00181e7836 */ /* 0x000fd80000000000 */
.L_x_60:
[C---:B0-----:R-:W-:Y:S01]  /*0cc0*/  IMAD R2, R27.reuse, 0x2, R25 ;  /* 0x000000021b027824 */ /* 0x041fe200078e0219 */
[----:B------:R-:W-:-:S04]  /*0cd0*/  LEA R10, R27, R26, 0x1 ;  /* 0x0000001a1b0a7211 */ /* 0x000fc800078e08ff */
[----:B------:R-:W0:Y:S04]  /*0ce0*/  LDS.U16 R3, [R2] ;  /* 0x0000000002037984 */ /* 0x000e280000000400 */
[----:B------:R-:W1:Y:S04]  /*0cf0*/  LDS.U16 R11, [R10] ;  /* 0x000000000a0b7984 */ /* 0x000e680000000400 */
[----:B------:R-:W2:Y:S04]  /*0d00*/  LDS.U16 R13, [R2+0x200] ;  /* 0x00020000020d7984 */ /* 0x000ea80000000400 */
[----:B------:R-:W4:Y:S04]  /*0d10*/  LDS.U16 R14, [R10+0x200] ;  /* 0x000200000a0e7984 */ /* 0x000f280000000400 */
[----:B------:R-:W5:Y:S04]  /*0d20*/  LDS.U16 R15, [R2+0x400] ;  /* 0x00040000020f7984 */ /* 0x000f680000000400 */
[----:B------:R3:W5:Y:S04]  /*0d30*/  LDS.U16 R31, [R2+0x600] ;  /* 0x00060000021f7984 */ /* 0x0007680000000400 */
[----:B------:R-:W5:Y:S04]  /*0d40*/  LDS.U16 R29, [R10+0x400] ;  /* 0x000400000a1d7984 */ /* 0x000f680000000400 */
[----:B------:R0:W5:Y:S01]  /*0d50*/  LDS.U16 R33, [R10+0x600] ;  /* 0x000600000a217984 */ /* 0x0001620000000400 */
[C---:B---3--:R-:W-:Y:S01]  /*0d60*/  IADD3 R2, PT, PT, R27.reuse, 0x100, RZ ;  /* 0x000001001b027810 */ /* 0x048fe20007ffe0ff */
[----:B0-----:R-:W-:-:S02]  /*0d70*/  VIADD R10, R27, 0x200 ;  /* 0x000002001b0a7836 */ /* 0x001fc40000000000 */
[----:B------:R-:W-:Y:S02]  /*0d80*/  IMAD.U32 R3, R3, 0x10000, RZ ;  /* 0x0001000003037824 */ /* 0x000fe400078e00ff */
[----:B-1----:R-:W-:Y:S01]  /*0d90*/  IMAD.U32 R12, R11, 0x10000, RZ ;  /* 0x000100000b0c7824 */ /* 0x002fe200078e00ff */
[----:B--2---:R-:W-:-:S03]  /*0da0*/  SHF.L.U32 R11, R13, 0x10, RZ ;  /* 0x000000100d0b7819 */ /* 0x004fc600000006ff */
[----:B------:R-:W-:Y:S01]  /*0db0*/  FADD R12, -R3, R12 ;  /* 0x0000000c030c7221 */ /* 0x000fe20000000100 */
[----:B----4-:R-:W-:Y:S02]  /*0dc0*/  IMAD.U32 R14, R14, 0x10000, RZ ;  /* 0x000100000e0e7824 */ /* 0x010fe400078e00ff */
[----:B-----5:R-:W-:Y:S02]  /*0dd0*/  IMAD.U32 R13, R15, 0x10000, RZ ;  /* 0x000100000f0d7824 */ /* 0x020fe400078e00ff */
[----:B------:R-:W-:Y:S01]  /*0de0*/  FADD R14, -R11, R14 ;  /* 0x0000000e0b0e7221 */ /* 0x000fe20000000100 */
[----:B------:R-:W-:-:S03]  /*0df0*/  SHF.L.U32 R15, R31, 0x10, RZ ;  /* 0x000000101f0f7819 */ /* 0x000fc600000006ff */
[----:B------:R-:W-:Y:S01]  /*0e00*/  FFMA R31, R14, R0, R11 ;  /* 0x000000000e1f7223 */ /* 0x000fe2000000000b */
[----:B------:R-:W-:Y:S02]  /*0e10*/  IMAD R11, R17, R24, R2 ;  /* 0x00000018110b7224 */ /* 0x000fe400078e0202 */
[----:B------:R-:W-:Y:S02]  /*0e20*/  IMAD.U32 R32, R29, 0x10000, RZ ;  /* 0x000100001d207824 */ /* 0x000fe400078e00ff */
[----:B------:R-:W-:Y:S01]  /*0e30*/  FFMA R29, R12, R0, R3 ;  /* 0x000000000c1d7223 */ /* 0x000fe20000000003 */
[----:B------:R-:W-:Y:S01]  /*0e40*/  VIADD R12, R27, 0x300 ;  /* 0x000003001b0c7836 */ /* 0x000fe20000000000 */
[----:B------:R-:W-:Y:S01]  /*0e50*/  F2FP.BF16.F32.PACK_AB R31, RZ, R31 ;  /* 0x0000001fff1f723e */ /* 0x000fe200000010ff */
[----:B------:R-:W-:Y:S02]  /*0e60*/  IMAD.U32 R34, R33, 0x10000, RZ ;  /* 0x0001000021227824 */ /* 0x000fe400078e00ff */
[----:B------:R-:W-:Y:S01]  /*0e70*/  FADD R32, -R13, R32 ;  /* 0x000000200d207221 */ /* 0x000fe20000000100 */
[----:B------:R-:W-:Y:S01]  /*0e80*/  IMAD R3, R17, R24, R27 ;  /* 0x0000001811037224 */ /* 0x000fe200078e021b */
[----:B------:R-:W-:Y:S01]  /*0e90*/  F2FP.BF16.F32.PACK_AB R29, RZ, R29 ;  /* 0x0000001dff1d723e */ /* 0x000fe200000010ff */
[----:B------:R-:W-:Y:S01]  /*0ea0*/  FADD R34, -R15, R34 ;  /* 0x000000220f227221 */ /* 0x000fe20000000100 */
[----:B------:R-:W-:Y:S01]  /*0eb0*/  FFMA R33, R32, R0, R13 ;  /* 0x0000000020217223 */ /* 0x000fe2000000000d */
[----:B------:R-:W-:Y:S01]  /*0ec0*/  IMAD R13, R17, R24, R10 ;  /* 0x00000018110d7224 */ /* 0x000fe200078e020a */
[----:B------:R-:W-:Y:S01]  /*0ed0*/  IADD3 R27, PT, PT, R27, 0x400, RZ ;  /* 0x000004001b1b7810 */ /* 0x000fe20007ffe0ff */
[----:B------:R-:W-:Y:S01]  /*0ee0*/  FFMA R32, R34, R0, R15 ;  /* 0x0000000022207223 */ /* 0x000fe2000000000f */
[----:B------:R-:W-:Y:S01]  /*0ef0*/  IMAD R15, R17, R24, R12 ;  /* 0x00000018110f7224 */ /* 0x000fe200078e020c */
[----:B------:R-:W-:Y:S01]  /*0f00*/  F2FP.BF16.F32.PACK_AB R33, RZ, R33 ;  /* 0x00000021ff21723e */ /* 0x000fe200000010ff */
[----:B------:R-:W-:Y:S01]  /*0f10*/  IMAD.WIDE R2, R3, 0x2, R8 ;  /* 0x0000000203027825 */ /* 0x000fe200078e0208 */
[----:B------:R-:W-:-:S02]  /*0f20*/  ISETP.GE.AND P2, PT, R27, R30, PT ;  /* 0x0000001e1b00720c */ /* 0x000fc40003f46270 */
[----:B------:R-:W-:Y:S01]  /*0f30*/  F2FP.BF16.F32.PACK_AB R32, RZ, R32 ;  /* 0x00000020ff20723e */ /* 0x000fe200000010ff */
[--C-:B------:R-:W-:Y:S01]  /*0f40*/  IMAD.WIDE R10, R11, 0x2, R8.reuse ;  /* 0x000000020b0a7825 */ /* 0x100fe200078e0208 */
[----:B------:R0:W-:Y:S03]  /*0f50*/  STG.E.U16 desc[UR12][R2.64], R29 ;  /* 0x0000001d02007986 */ /* 0x0001e6000c10150c */
[--C-:B------:R-:W-:Y:S01]  /*0f60*/  IMAD.WIDE R12, R13, 0x2, R8.reuse ;  /* 0x000000020d0c7825 */ /* 0x100fe200078e0208 */
[----:B------:R0:W-:Y:S03]  /*0f70*/  STG.E.U16 desc[UR12][R10.64], R31 ;  /* 0x0000001f0a007986 */ /* 0x0001e6000c10150c */
[----:B------:R-:W-:Y:S01]  /*0f80*/  IMAD.WIDE R14, R15, 0x2, R8 ;  /* 0x000000020f0e7825 */ /* 0x000fe200078e0208 */
[----:B------:R0:W-:Y:S04]  /*0f90*/  STG.E.U16 desc[UR12][R12.64], R33 ;  /* 0x000000210c007986 */ /* 0x0001e8000c10150c */
[----:B------:R0:W-:Y:S01]  /*0fa0*/  STG.E.U16 desc[UR12][R14.64], R32 ;  /* 0x000000200e007986 */ /* 0x0001e2000c10150c */
[----:B------:R-:W-:Y:S05]  /*0fb0*/  @!P2 BRA `(.L_x_60) ;  /* 0xfffffffc0040a947 */ /* 0x000fea000383ffff */
.L_x_59:
[----:B------:R-:W-:Y:S05]  /*0fc0*/  BSYNC.RECONVERGENT B1 ;  /* 0x0000000000017941 */ /* 0x000fea0003800200 */
.L_x_58:
[----:B0-----:R-:W-:Y:S01]  /*0fd0*/  IMAD.IADD R2, R24, 0x1, -R27 ;  /* 0x0000000118027824 */ /* 0x001fe200078e0a1b */
[----:B------:R-:W-:Y:S04]  /*0fe0*/  BSSY.RECONVERGENT B1, `(.L_x_61) ;  /* 0x000001c000017945 */ /* 0x000fe80003800200 */
        /* <DEDUP_REMOVED lines=9> */
[----:B0-----:R-:W-:Y:S01]  /*1080*/  IMAD.U32 R15, R12, 0x10000, RZ ;  /* 0x000100000c0f7824 */ /* 0x001fe200078e00ff */
[----:B-1----:R-:W-:Y:S01]  /*1090*/  SHF.L.U32 R12, R11, 0x10, RZ ;  /* 0x000000100b0c7819 */ /* 0x002fe200000006ff */
[----:B------:R-:W-:-:S02]  /*10a0*/  VIADD R11, R27, 0x100 ;  /* 0x000001001b0b7836 */ /* 0x000fc40000000000 */
[----:B--2---:R-:W-:Y:S02]  /*10b0*/  IMAD.U32 R3, R3, 0x10000, RZ ;  /* 0x0001000003037824 */ /* 0x004fe400078e00ff */
[----:B------:R-:W-:Y:S02]  /*10c0*/  IMAD R11, R17, R24, R11 ;  /* 0x00000018110b7224 */ /* 0x000fe400078e020b */
[----:B----4-:R-:W-:Y:S02]  /*10d0*/  IMAD.U32 R14, R13, 0x10000, RZ ;  /* 0x000100000d0e7824 */ /* 0x010fe400078e00ff */
[----:B------:R-:W-:Y:S01]  /*10e0*/  FADD R12, -R3, R12 ;  /* 0x0000000c030c7221 */ /* 0x000fe20000000100 */
[----:B------:R-:W-:-:S04]  /*10f0*/  IMAD.WIDE R10, R11, 0x2, R8 ;  /* 0x000000020b0a7825 */ /* 0x000fc800078e0208 */
[----:B------:R-:W-:Y:S01]  /*1100*/  FADD R14, -R15, R14 ;  /* 0x0000000e0f0e7221 */ /* 0x000fe20000000100 */
[----:B------:R-:W-:Y:S01]  /*1110*/  FFMA R12, R12, R0, R3 ;  /* 0x000000000c0c7223 */ /* 0x000fe20000000003 */
[----:B------:R-:W-:Y:S01]  /*1120*/  IMAD R3, R17, R24, R27 ;  /* 0x0000001811037224 */ /* 0x000fe200078e021b */
[----:B------:R-:W-:Y:S01]  /*1130*/  IADD3 R27, PT, PT, R27, 0x200, RZ ;  /* 0x000002001b1b7810 */ /* 0x000fe20007ffe0ff */
[----:B------:R-:W-:Y:S02]  /*1140*/  FFMA R14, R14, R0, R15 ;  /* 0x000000000e0e7223 */ /* 0x000fe4000000000f */
[----:B------:R-:W-:Y:S01]  /*1150*/  F2FP.BF16.F32.PACK_AB R12, RZ, R12 ;  /* 0x0000000cff0c723e */ /* 0x000fe200000010ff */
[----:B------:R-:W-:Y:S02]  /*1160*/  IMAD.WIDE R2, R3, 0x2, R8 ;  /* 0x0000000203027825 */ /* 0x000fe400078e0208 */
[----:B------:R-:W-:-:S03]  /*1170*/  F2FP.BF16.F32.PACK_AB R14, RZ, R14 ;  /* 0x0000000eff0e723e */ /* 0x000fc600000010ff */
[----:B------:R0:W-:Y:S04]  /*1180*/  STG.E.U16 desc[UR12][R2.64], R12 ;  /* 0x0000000c02007986 */ /* 0x0001e8000c10150c */
[----:B------:R0:W-:Y:S02]  /*1190*/  STG.E.U16 desc[UR12][R10.64], R14 ;  /* 0x0000000e0a007986 */ /* 0x0001e4000c10150c */
.L_x_62:
[----:B------:R-:W-:Y:S05]  /*11a0*/  BSYNC.RECONVERGENT B1 ;  /* 0x0000000000017941 */ /* 0x000fea0003800200 */
.L_x_61:
[----:B------:R-:W-:-:S13]  /*11b0*/  ISETP.LT.OR P0, PT, R27, R24, P0 ;  /* 0x000000181b00720c */ /* 0x000fda0000701670 */
[----:B------:R-:W-:Y:S05]  /*11c0*/  @!P0 BRA `(.L_x_57) ;  /* 0x00000000008c8947 */ /* 0x000fea0003800000 */
[C---:B------:R-:W-:Y:S02]  /*11d0*/  IMAD R25, R27.reuse, 0x2, R25 ;  /* 0x000000021b197824 */ /* 0x040fe400078e0219 */
[----:B------:R-:W-:-:S04]  /*11e0*/  IMAD R26, R27, 0x2, R26 ;  /* 0x000000021b1a7824 */ /* 0x000fc800078e021a */
[----:B------:R-:W0:Y:S04]  /*11f0*/  LDS.U16 R25, [R25] ;  /* 0x0000000019197984 */ /* 0x000e280000000400 */
[----:B------:R-:W1:Y:S01]  /*1200*/  LDS.U16 R26, [R26] ;  /* 0x000000001a1a7984 */ /* 0x000e620000000400 */
[----:B0-----:R-:W-:Y:S01]  /*1210*/  SHF.L.U32 R3, R25, 0x10, RZ ;  /* 0x0000001019037819 */ /* 0x001fe200000006ff */
[----:B-1----:R-:W-:-:S04]  /*1220*/  IMAD.U32 R2, R26, 0x10000, RZ ;  /* 0x000100001a027824 */ /* 0x002fc800078e00ff */
[----:B------:R-:W-:-:S04]  /*1230*/  FADD R2, -R3, R2 ;  /* 0x0000000203027221 */ /* 0x000fc80000000100 */
[----:B------:R-:W-:Y:S01]  /*1240*/  FFMA R2, R2, R0, R3 ;  /* 0x0000000002027223 */ /* 0x000fe20000000003 */
[----:B------:R-:W-:-:S04]  /*1250*/  IMAD R3, R17, R24, R27 ;  /* 0x0000001811037224 */ /* 0x000fc800078e021b */
[----:B------:R-:W-:Y:S01]  /*1260*/  F2FP.BF16.F32.PACK_AB R0, RZ, R2 ;  /* 0x00000002ff00723e */ /* 0x000fe200000010ff */
[----:B------:R-:W-:-:S05]  /*1270*/  IMAD.WIDE R2, R3, 0x2, R8 ;  /* 0x0000000203027825 */ /* 0x000fca00078e0208 */
[----:B------:R1:W-:Y:S01]  /*1280*/  STG.E.U16 desc[UR12][R2.64], R0 ;  /* 0x0000000002007986 */ /* 0x0003e2000c10150c */
[----:B------:R-:W-:Y:S05]  /*1290*/  BRA `(.L_x_57) ;  /* 0x0000000000587947 */ /* 0x000fea0003800000 */
.L_x_56:
[----:B------:R-:W-:-:S13]  /*12a0*/  ISETP.GE.AND P0, PT, R23, R24, PT ;  /* 0x000000181700720c */ /* 0x000fda0003f06270 */
[----:B------:R-:W-:Y:S05]  /*12b0*/  @P0 BRA `(.L_x_57) ;  /* 0x0000000000500947 */ /* 0x000fea0003800000 */
[----:B------:R-:W-:Y:S01]  /*12c0*/  VIADD R25, R25, UR4 ;  /* 0x0000000419197c36 */ /* 0x000fe20008000000 */
[----:B------:R-:W-:Y:S01]  /*12d0*/  IADD3 R14, PT, PT, R11, UR4, RZ ;  /* 0x000000040b0e7c10 */ /* 0x000fe2000fffe0ff */
[----:B------:R-:W-:-:S07]  /*12e0*/  IMAD.MOV.U32 R15, RZ, RZ, R23 ;  /* 0x000000ffff0f7224 */ /* 0x000fce00078e0017 */
.L_x_63:
[-CC-:B------:R-:W-:Y:S02]  /*12f0*/  IMAD R3, R14, R24.reuse, R15.reuse ;  /* 0x000000180e037224 */ /* 0x180fe400078e020f */
[----:B------:R-:W-:Y:S02]  /*1300*/  IMAD R11, R25, R24, R15 ;  /* 0x00000018190b7224 */ /* 0x000fe400078e020f */
[----:B------:R-:W-:-:S04]  /*1310*/  IMAD.WIDE R2, R3, 0x2, R4 ;  /* 0x0000000203027825 */ /* 0x000fc800078e0204 */
[----:B------:R-:W-:Y:S02]  /*1320*/  IMAD.WIDE.U32 R10, R11, 0x2, R4 ;  /* 0x000000020b0a7825 */ /* 0x000fe400078e0004 */
[----:B------:R-:W2:Y:S04]  /*1330*/  LDG.E.U16.CONSTANT R2, desc[UR12][R2.64] ;  /* 0x0000000c02027981 */ /* 0x000ea8000c1e9500 */
[----:B------:R-:W4:Y:S01]  /*1340*/  LDG.E.U16.CONSTANT R10, desc[UR12][R10.64] ;  /* 0x0000000c0a0a7981 */ /* 0x000f22000c1e9500 */
[----:B--2---:R-:W-:Y:S01]  /*1350*/  SHF.L.U32 R12, R2, 0x10, RZ ;  /* 0x00000010020c7819 */ /* 0x004fe200000006ff */
[----:B----4-:R-:W-:-:S04]  /*1360*/  IMAD.U32 R13, R10, 0x10000, RZ ;  /* 0x000100000a0d7824 */ /* 0x010fc800078e00ff */
[----:B------:R-:W-:-:S04]  /*1370*/  FADD R12, -R13, R12 ;  /* 0x0000000c0d0c7221 */ /* 0x000fc80000000100 */
[----:B------:R-:W-:Y:S01]  /*1380*/  FFMA R12, R12, R0, R13 ;  /* 0x000000000c0c7223 */ /* 0x000fe2000000000d */
[----:B------:R-:W-:-:S04]  /*1390*/  IMAD R13, R17, R24, R15 ;  /* 0x00000018110d7224 */ /* 0x000fc800078e020f */
[----:B------:R-:W-:Y:S01]  /*13a0*/  F2FP.BF16.F32.PACK_AB R3, RZ, R12 ;  /* 0x0000000cff03723e */ /* 0x000fe200000010ff */
[----:B------:R-:W-:-:S04]  /*13b0*/  IMAD.WIDE R12, R13, 0x2, R8 ;  /* 0x000000020d0c7825 */ /* 0x000fc800078e0208 */
[----:B------:R-:W-:Y:S01]  /*13c0*/  VIADD R15, R15, 0x100 ;  /* 0x000001000f0f7836 */ /* 0x000fe20000000000 */
[----:B------:R0:W-:Y:S04]  /*13d0*/  STG.E.U16 desc[UR12][R12.64], R3 ;  /* 0x000000030c007986 */ /* 0x0001e8000c10150c */
[----:B------:R-:W-:-:S13]  /*13e0*/  ISETP.GE.AND P0, PT, R15, R24, PT ;  /* 0x000000180f00720c */ /* 0x000fda0003f06270 */
[----:B0-----:R-:W-:Y:S05]  /*13f0*/  @!P0 BRA `(.L_x_63) ;  /* 0xfffffffc00bc8947 */ /* 0x001fea000383ffff */
.L_x_57:
[----:B------:R-:W-:Y:S05]  /*1400*/  BSYNC.RECONVERGENT B0 ;  /* 0x0000000000007941 */ /* 0x000fea0003800200 */
.L_x_55:
[----:B------:R-:W2:Y:S01]  /*1410*/  LDCU UR10, c[0x0][0x3a8] ;  /* 0x00007500ff0a77ac */ /* 0x000ea20008000800 */
[----:B------:R-:W-:Y:S01]  /*1420*/  VIADD R17, R17, 0x1 ;  /* 0x0000000111117836 */ /* 0x000fe20000000000 */
[----:B------:R-:W-:Y:S04]  /*1430*/  BAR.SYNC.DEFER_BLOCKING 0x0 ;  /* 0x0000000000007b1d */ /* 0x000fe80000010000 */
[----:B--2---:R-:W-:-:S13]  /*1440*/  ISETP.NE.AND P0, PT, R17, UR10, PT ;  /* 0x0000000a11007c0c */ /* 0x004fda000bf05270 */
[----:B------:R-:W-:Y:S05]  /*1450*/  @P0 BRA `(.L_x_64) ;  /* 0xfffffff4002c0947 */ /* 0x000fea000383ffff */
.L_x_49:
[----:B------:R-:W4:Y:S01]  /*1460*/  LDCU UR8, c[0x0][0x3a4] ;  /* 0x00007480ff0877ac */ /* 0x000f220008000800 */
[----:B------:R-:W-:Y:S01]  /*1470*/  IADD3 R28, PT, PT, R28, -0x7, RZ ;  /* 0xfffffff91c1c7810 */ /* 0x000fe20007ffe0ff */
[----:B------:R-:W-:-:S04]  /*1480*/  UIADD3 UR4, UPT, UPT, UR4, 0x7, URZ ;  /* 0x0000000704047890 */ /* 0x000fc8000fffe0ff */
[----:B----4-:R-:W-:-:S09]  /*1490*/  UISETP.GE.AND UP0, UPT, UR4, UR8, UPT ;  /* 0x000000080400728c */ /* 0x010fd2000bf06270 */
[----:B------:R-:W-:Y:S05]  /*14a0*/  BRA.U !UP0, `(.L_x_65) ;  /* 0xffffffed086c7547 */ /* 0x000fea000b83ffff */
.L_x_38:
[----:B------:R-:W4:Y:S01]  /*14b0*/  LDCU UR4, c[0x0][0x3a0] ;  /* 0x00007400ff0477ac */ /* 0x000f220008000800 */
[----:B------:R-:W-:-:S04]  /*14c0*/  UIADD3 UR5, UPT, UPT, UR14, UR5, URZ ;  /* 0x000000050e057290 */ /* 0x000fc8000fffe0ff */
[----:B----4-:R-:W-:-:S09]  /*14d0*/  UISETP.GE.AND UP0, UPT, UR5, UR4, UPT ;  /* 0x000000040500728c */ /* 0x010fd2000bf06270 */
[----:B------:R-:W-:Y:S05]  /*14e0*/  BRA.U !UP0, `(.L_x_66) ;  /* 0xffffffed08147547 */ /* 0x000fea000b83ffff */
[----:B------:R-:W-:Y:S05]  /*14f0*/  EXIT ;  /* 0x000000000000794d */ /* 0x000fea0003800000 */
        .weak           $__internal_1_$__cuda_sm3x_div_rn_noftz_f32_slowpath
        .type           $__internal_1_$__cuda_sm3x_div_rn_noftz_f32_slowpath,@function
        .size           $__internal_1_$__cuda_sm3x_div_rn_noftz_f32_slowpath,(.L_x_115 - $__internal_1_$__cuda_sm3x_div_rn_noftz_f32_slowpath)
$__internal_1_$__cuda_sm3x_div_rn_noftz_f32_slowpath:
        /* <DEDUP_REMOVED lines=35> */
.L_x_67:
        /* <DEDUP_REMOVED lines=50> */
.L_x_73:
[----:B------:R-:W-:-:S04]  /*1a50*/  LOP3.LUT R0, R0, 0x80000000, RZ, 0xc0, !PT ;  /* 0x8000000000007812 */ /* 0x000fc800078ec0ff */
[----:B------:R-:W-:Y:S01]  /*1a60*/  LOP3.LUT R0, R0, 0x7f800000, RZ, 0xfc, !PT ;  /* 0x7f80000000007812 */ /* 0x000fe200078efcff */
[----:B------:R-:W-:Y:S06]  /*1a70*/  BRA `(.L_x_74) ;  /* 0x0000000000287947 */ /* 0x000fec0003800000 */
.L_x_72:
[----:B------:R-:W-:Y:S01]  /*1a80*/  IMAD R0, R13, 0x800000, R0 ;  /* 0x008000000d007824 */ /* 0x000fe200078e0200 */
[----:B------:R-:W-:Y:S06]  /*1a90*/  BRA `(.L_x_74) ;  /* 0x0000000000207947 */ /* 0x000fec0003800000 */
.L_x_71:
[----:B------:R-:W-:-:S04]  /*1aa0*/  LOP3.LUT R0, R14, 0x80000000, R13, 0x48, !PT ;  /* 0x800000000e007812 */ /* 0x000fc800078e480d */
[----:B------:R-:W-:Y:S01]  /*1ab0*/  LOP3.LUT R0, R0, 0x7f800000, RZ, 0xfc, !PT ;  /* 0x7f80000000007812 */ /* 0x000fe200078efcff */
[----:B------:R-:W-:Y:S06]  /*1ac0*/  BRA `(.L_x_74) ;  /* 0x0000000000147947 */ /* 0x000fec0003800000 */
.L_x_70:
[----:B------:R-:W-:Y:S01]  /*1ad0*/  LOP3.LUT R0, R14, 0x80000000, R13, 0x48, !PT ;  /* 0x800000000e007812 */ /* 0x000fe200078e480d */
[----:B------:R-:W-:Y:S06]  /*1ae0*/  BRA `(.L_x_74) ;  /* 0x00000000000c7947 */ /* 0x000fec0003800000 */
.L_x_69:
[----:B------:R-:W0:Y:S01]  /*1af0*/  MUFU.RSQ R0, -QNAN ;  /* 0xffc0000000007908 */ /* 0x000e220000001400 */
[----:B------:R-:W-:Y:S05]  /*1b00*/  BRA `(.L_x_74) ;  /* 0x0000000000047947 */ /* 0x000fea0003800000 */
.L_x_68:
[----:B------:R-:W-:-:S07]  /*1b10*/  FADD.FTZ R0, R0, R3 ;  /* 0x0000000300007221 */ /* 0x000fce0000010000 */
.L_x_74:
[----:B------:R-:W-:-:S04]  /*1b20*/  HFMA2 R3, -RZ, RZ, 0, 0 ;  /* 0x00000000ff037431 */ /* 0x000fc800000001ff */
[----:B0-----:R-:W-:Y:S05]  /*1b30*/  RET.REL.NODEC R2 `(_ZN9robocache7kernels5tiled32trajectory_resample_tiled_kernelI13__nv_bfloat16EEvPKT_PKfS8_PS4_iiii) ;  /* 0xffffffe402307950 */ /* 0x001fea0003c3ffff */
.L_x_75:
        /* <DEDUP_REMOVED lines=12> */
.L_x_115:


//--------------------- .text._ZN9robocache7kernels5tiled32trajectory_resample_tiled_kernelIfEEvPKT_PKfS7_PS3_iiii --------------------------
	.section	.text._ZN9robocache7kernels5tiled32trajectory_resample_tiled_kernelIfEEvPKT_PKfS7_PS3_iiii,"ax",@progbits
	.align	128
        .global         _ZN9robocache7kernels5tiled32trajectory_resample_tiled_kernelIfEEvPKT_PKfS7_PS3_iiii
        .type           _ZN9robocache7kernels5tiled32trajectory_resample_tiled_kernelIfEEvPKT_PKfS7_PS3_iiii,@function
        .size           _ZN9robocache7kernels5tiled32trajectory_resample_tiled_kernelIfEEvPKT_PKfS7_PS3_iiii,(.L_x_116 - _ZN9robocache7kernels5tiled32trajectory_resample_tiled_kernelIfEEvPKT_PKfS7_PS3_iiii)
        .other          _ZN9robocache7kernels5tiled32trajectory_resample_tiled_kernelIfEEvPKT_PKfS7_PS3_iiii,@"STO_CUDA_ENTRY STV_DEFAULT"
_ZN9robocache7kernels5tiled32trajectory_resample_tiled_kernelIfEEvPKT_PKfS7_PS3_iiii:
.text._ZN9robocache7kernels5tiled32trajectory_resample_tiled_kernelIfEEvPKT_PKfS7_PS3_iiii:
        /* <DEDUP_REMOVED lines=20> */
.L_x_104:
        /* <DEDUP_REMOVED lines=18> */
.L_x_103:
        /* <DEDUP_REMOVED lines=21> */
.L_x_83:
        /* <DEDUP_REMOVED lines=15> */
.L_x_82:
[C---:B------:R-:W-:Y:S01]  /*04a0*/  IADD3 R3, PT, PT, R25.reuse, 0x300, RZ ;  /* 0x0000030019037810 */ /* 0x040fe20007ffe0ff */
[C---:B------:R-:W-:Y:S02]  /*04b0*/  VIADD R13, R25.reuse, 0x100 ;  /* 0x00000100190d7836 */ /* 0x040fe40000000000 */
[C---:B------:R-:W-:Y:S02]  /*04c0*/  VIADD R11, R25.reuse, 0x200 ;  /* 0x00000200190b7836 */ /* 0x040fe40000000000 */
[----:B------:R-:W-:-:S04]  /*04d0*/  IMAD.WIDE R14, R25, 0x4, R4 ;  /* 0x00000004190e7825 */ /* 0x000fc800078e0204 */
[--C-:B------:R-:W-:Y:S02]  /*04e0*/  IMAD.WIDE R12, R13, 0x4, R4.reuse ;  /* 0x000000040d0c7825 */ /* 0x100fe400078e0204 */
[----:B------:R-:W2:Y:S02]  /*04f0*/  LDG.E.CONSTANT R15, desc[UR12][R14.64] ;  /* 0x0000000c0e0f7981 */ /* 0x000ea4000c1e9900 */
[--C-:B------:R-:W-:Y:S02]  /*0500*/  IMAD.WIDE R10, R11, 0x4, R4.reuse ;  /* 0x000000040b0a7825 */ /* 0x100fe400078e0204 */
[----:B------:R-:W3:Y:S02]  /*0510*/  LDG.E.CONSTANT R13, desc[UR12][R12.64] ;  /* 0x0000000c0c0d7981 */ /* 0x000ee4000c1e9900 */
[----:B------:R-:W-:Y:S02]  /*0520*/  IMAD.WIDE R2, R3, 0x4, R4 ;  /* 0x0000000403027825 */ /* 0x000fe400078e0204 */
[----:B------:R-:W4:Y:S04]  /*0530*/  LDG.E.CONSTANT R11, desc[UR12][R10.64] ;  /* 0x0000000c0a0b7981 */ /* 0x000f28000c1e9900 */
[----:B------:R-:W5:Y:S01]  /*0540*/  LDG.E.CONSTANT R3, desc[UR12][R2.64] ;  /* 0x0000000c02037981 */ /* 0x000f62000c1e9900 */
[----:B------:R-:W-:-:S05]  /*0550*/  VIADD R18, R18, 0x400 ;  /* 0x0000040012127836 */ /* 0x000fca0000000000 */
[----:B------:R-:W-:Y:S01]  /*0560*/  ISETP.GE.AND P2, PT, R18, R27, PT ;  /* 0x0000001b1200720c */ /* 0x000fe20003f46270 */
[----:B------:R-:W-:Y:S01]  /*0570*/  VIADD R25, R25, 0x400 ;  /* 0x0000040019197836 */ /* 0x000fe20000000000 */
[----:B--2---:R-:W-:Y:S04]  /*0580*/  STS [R16], R15 ;  /* 0x0000000f10007388 */ /* 0x004fe80000000800 */
[----:B---3--:R-:W-:Y:S04]  /*0590*/  STS [R16+0x400], R13 ;  /* 0x0004000d10007388 */ /* 0x008fe80000000800 */
[----:B----4-:R-:W-:Y:S04]  /*05a0*/  STS [R16+0x800], R11 ;  /* 0x0008000b10007388 */ /* 0x010fe80000000800 */
[----:B-----5:R0:W-:Y:S02]  /*05b0*/  STS [R16+0xc00], R3 ;  /* 0x000c000310007388 */ /* 0x0201e40000000800 */
[----:B0-----:R-:W-:Y:S01]  /*05c0*/  IADD3 R16, PT, PT, R16, 0x1000, RZ ;  /* 0x0000100010107810 */ /* 0x001fe20007ffe0ff */
[----:B------:R-:W-:Y:S06]  /*05d0*/  @!P2 BRA `(.L_x_82) ;  /* 0xfffffffc00b0a947 */ /* 0x000fec000383ffff */
.L_x_81:
[----:B------:R-:W-:Y:S05]  /*05e0*/  BSYNC.RECONVERGENT B1 ;  /* 0x0000000000017941 */ /* 0x000fea0003800200 */
.L_x_80:
        /* <DEDUP_REMOVED lines=9> */
[----:B------:R-:W2:Y:S05]  /*0680*/  @P2 LDG.E.CONSTANT R11, desc[UR12][R10.64] ;  /* 0x0000000c0a0b2981 */ /* 0x000eaa000c1e9900 */
[----:B------:R-:W3:Y:S04]  /*0690*/  @P2 LDG.E.CONSTANT R13, desc[UR12][R12.64] ;  /* 0x0000000c0c0d2981 */ /* 0x000ee8000c1e9900 */
[----:B------:R-:W-:-:S06]  /*06a0*/  @P0 IMAD.WIDE R2, R25, 0x4, R4 ;  /* 0x0000000419020825 */ /* 0x000fcc00078e0204 */
[----:B------:R-:W4:Y:S04]  /*06b0*/  @P0 LDG.E.CONSTANT R3, desc[UR12][R2.64] ;  /* 0x0000000c02030981 */ /* 0x000f28000c1e9900 */
[----:B--2---:R-:W-:Y:S04]  /*06c0*/  @P2 STS [R16], R11 ;  /* 0x0000000b10002388 */ /* 0x004fe80000000800 */
[----:B---3--:R0:W-:Y:S02]  /*06d0*/  @P2 STS [R16+0x400], R13 ;  /* 0x0004000d10002388 */ /* 0x0081e40000000800 */
[----:B0-----:R-:W-:-:S05]  /*06e0*/  @P2 VIADD R16, R16, 0x800 ;  /* 0x0000080010102836 */ /* 0x001fca0000000000 */
[----:B----4-:R1:W-:Y:S02]  /*06f0*/  @P0 STS [R16], R3 ;  /* 0x0000000310000388 */ /* 0x0103e40000000800 */
.L_x_79:
[----:B------:R-:W-:Y:S05]  /*0700*/  BSYNC.RECONVERGENT B0 ;  /* 0x0000000000007941 */ /* 0x000fea0003800200 */
.L_x_78:
[----:B------:R-:W-:-:S04]  /*0710*/  IADD3 R17, PT, PT, R17, 0x1, RZ ;  /* 0x0000000111117810 */ /* 0x000fc80007ffe0ff */
[----:B------:R-:W-:-:S13]  /*0720*/  ISETP.NE.AND P0, PT, R17, R0, PT ;  /* 0x000000001100720c */ /* 0x000fda0003f05270 */
[----:B------:R-:W-:Y:S05]  /*0730*/  @P0 BRA `(.L_x_83) ;  /* 0xfffffffc001c0947 */ /* 0x000fea000383ffff */
.L_x_77:
        /* <DEDUP_REMOVED lines=14> */
.L_x_86:
        /* <DEDUP_REMOVED lines=8> */
.L_x_85:
[----:B------:R-:W-:Y:S05]  /*08a0*/  BSYNC.RECONVERGENT B0 ;  /* 0x0000000000007941 */ /* 0x000fea0003800200 */
.L_x_84:
[----:B------:R-:W4:Y:S01]  /*08b0*/  SHFL.IDX PT, R17, R0, RZ, 0x1f ;  /* 0x00001fff00117589 */ /* 0x000f2200000e0000 */
[----:B------:R-:W4:Y:S02]  /*08c0*/  LDCU UR10, c[0x0][0x3a8] ;  /* 0x00007500ff0a77ac */ /* 0x000f240008000800 */
[----:B----4-:R-:W-:-:S13]  /*08d0*/  ISETP.GE.AND P0, PT, R17, UR10, PT ;  /* 0x0000000a11007c0c */ /* 0x010fda000bf06270 */
[----:B------:R-:W-:Y:S05]  /*08e0*/  @P0 BRA `(.L_x_87) ;  /* 0x00000008007c0947 */ /* 0x000fea0003800000 */
[----:B-1----:R-:W-:Y:S01]  /*08f0*/  VIMNMX R16, PT, PT, R19, 0x1, !PT ;  /* 0x0000000113107848 */ /* 0x002fe20007fe0100 */
[----:B------:R-:W-:-:S12]  /*0900*/  UIADD3 UR9, UPT, UPT, UR9, UR4, URZ ;  /* 0x0000000409097290 */ /* 0x000fd8000fffe0ff */
.L_x_102:
        /* <DEDUP_REMOVED lines=10> */
.L_x_90:
[----:B------:R-:W-:-:S05]  /*09b0*/  LEA R2, R25, UR6, 0x2 ;  /* 0x0000000619027c11 */ /* 0x000fca000f8e10ff */
[----:B------:R-:W0:Y:S02]  /*09c0*/  LDS R0, [R2] ;  /* 0x0000000002007984 */ /* 0x000e240000000800 */
[----:B0-----:R-:W-:-:S13]  /*09d0*/  FSETP.GTU.AND P0, PT, R0, R15, PT ;  /* 0x0000000f0000720b */ /* 0x001fda0003f0c000 */
[----:B------:R-:W-:Y:S05]  /*09e0*/  @P0 BRA `(.L_x_89) ;  /* 0x00000000000c0947 */ /* 0x000fea0003800000 */
[----:B------:R-:W0:Y:S02]  /*09f0*/  LDS R0, [R2+0x4] ;  /* 0x0000040002007984 */ /* 0x000e240000000800 */
[----:B0-----:R-:W-:-:S13]  /*0a00*/  FSETP.GTU.AND P0, PT, R15, R0, PT ;  /* 0x000000000f00720b */ /* 0x001fda0003f0c000 */
[----:B------:R-:W-:Y:S05]  /*0a10*/  @!P0 BRA `(.L_x_88) ;  /* 0x0000000000108947 */ /* 0x000fea0003800000 */
.L_x_89:
[----:B------:R-:W-:-:S05]  /*0a20*/  VIADD R25, R25, 0x1 ;  /* 0x0000000119197836 */ /* 0x000fca0000000000 */
[----:B------:R-:W-:-:S13]  /*0a30*/  ISETP.NE.AND P0, PT, R25, R16, PT ;  /* 0x000000101900720c */ /* 0x000fda0003f05270 */
[----:B------:R-:W-:Y:S05]  /*0a40*/  @P0 BRA `(.L_x_90) ;  /* 0xfffffffc00d80947 */ /* 0x000fea000383ffff */
[----:B------:R-:W-:-:S07]  /*0a50*/  HFMA2 R25, -RZ, RZ, 0, 0 ;  /* 0x00000000ff197431 */ /* 0x000fce00000001ff */
.L_x_88:
        /* <DEDUP_REMOVED lines=19> */
[----:B---3--:R-:W-:Y:S05]  /*0b90*/  CALL.REL.NOINC `($__internal_2_$__cuda_sm3x_div_rn_noftz_f32_slowpath) ;  /* 0x0000000400f87944 */ /* 0x008fea0003c00000 */
[----:B------:R-:W-:-:S07]  /*0ba0*/  IMAD.MOV.U32 R2, RZ, RZ, R0 ;  /* 0x000000ffff027224 */ /* 0x000fce00078e0000 */
.L_x_92:
[----:B------:R-:W-:-:S07]  /*0bb0*/  FADD.SAT R0, RZ, R2 ;  /* 0x00000002ff007221 */ /* 0x000fce0000002000 */
.L_x_91:
        /* <DEDUP_REMOVED lines=16> */
.L_x_98:
[C---:B------:R-:W-:Y:S01]  /*0cc0*/  IMAD R2, R27.reuse, 0x4, R25 ;  /* 0x000000041b027824 */ /* 0x040fe200078e0219 */
[----:B------:R-:W-:-:S04]  /*0cd0*/  LEA R3, R27, R26, 0x2 ;  /* 0x0000001a1b037211 */ /* 0x000fc800078e10ff */
[----:B------:R-:W-:Y:S04]  /*0ce0*/  LDS R29, [R2] ;  /* 0x00000000021d7984 */ /* 0x000fe80000000800 */
[----:B------:R-:W0:Y:S04]  /*0cf0*/  LDS R10, [R3] ;  /* 0x00000000030a7984 */ /* 0x000e280000000800 */
[----:B------:R-:W-:Y:S04]  /*0d00*/  LDS R33, [R2+0x400] ;  /* 0x0004000002217984 */ /* 0x000fe80000000800 */
[----:B------:R-:W1:Y:S04]  /*0d10*/  LDS R12, [R3+0x400] ;  /* 0x00040000030c7984 */ /* 0x000e680000000800 */
[----:B------:R-:W-:Y:S04]  /*0d20*/  LDS R31, [R2+0x800] ;  /* 0x00080000021f7984 */ /* 0x000fe80000000800 */
[----:B------:R-:W2:Y:S04]  /*0d30*/  LDS R14, [R3+0x800] ;  /* 0x00080000030e7984 */ /* 0x000ea80000000800 */
[----:B------:R4:W-:Y:S04]  /*0d40*/  LDS R35, [R2+0xc00] ;  /* 0x000c000002237984 */ /* 0x0009e80000000800 */
[----:B------:R5:W3:Y:S01]  /*0d50*/  LDS R32, [R3+0xc00] ;  /* 0x000c000003207984 */ /* 0x000ae20000000800 */
[----:B----4-:R-:W-:Y:S01]  /*0d60*/  IADD3 R2, PT, PT, R27, 0x300, RZ ;  /* 0x000003001b027810 */ /* 0x010fe20007ffe0ff */
[----:B-----5:R-:W-:-:S04]  /*0d70*/  IMAD R3, R17, R24, R27 ;  /* 0x0000001811037224 */ /* 0x020fc800078e021b */
[----:B------:R-:W-:Y:S02]  /*0d80*/  IMAD R15, R17, R24, R2 ;  /* 0x00000018110f7224 */ /* 0x000fe400078e0202 */
[----:B------:R-:W-:-:S04]  /*0d90*/  IMAD.WIDE R2, R3, 0x4, R8 ;  /* 0x0000000403027825 */ /* 0x000fc800078e0208 */
[----:B0-----:R-:W-:-:S04]  /*0da0*/  FADD R10, -R29, R10 ;  /* 0x0000000a1d0a7221 */ /* 0x001fc80000000100 */
[----:B------:R-:W-:Y:S01]  /*0db0*/  FFMA R29, R10, R0, R29 ;  /* 0x000000000a1d7223 */ /* 0x000fe2000000001d */
[----:B------:R-:W-:Y:S02]  /*0dc0*/  VIADD R10, R27, 0x100 ;  /* 0x000001001b0a7836 */ /* 0x000fe40000000000 */
[----:B-1----:R-:W-:Y:S02]  /*0dd0*/  FADD R12, -R33, R12 ;  /* 0x0000000c210c7221 */ /* 0x002fe40000000100 */
[----:B------:R-:W-:Y:S01]  /*0de0*/  IMAD R11, R17, R24, R10 ;  /* 0x00000018110b7224 */ /* 0x000fe200078e020a */
[----:B------:R0:W-:Y:S01]  /*0df0*/  STG.E desc[UR12][R2.64], R29 ;  /* 0x0000001d02007986 */ /* 0x0001e2000c10190c */
[----:B------:R-:W-:Y:S01]  /*0e00*/  FFMA R33, R12, R0, R33 ;  /* 0x000000000c217223 */ /* 0x000fe20000000021 */
[----:B------:R-:W-:Y:S02]  /*0e10*/  VIADD R12, R27, 0x200 ;  /* 0x000002001b0c7836 */ /* 0x000fe40000000000 */
[----:B------:R-:W-:-:S04]  /*0e20*/  IMAD.WIDE R10, R11, 0x4, R8 ;  /* 0x000000040b0a7825 */ /* 0x000fc800078e0208 */
[----:B--2---:R-:W-:Y:S01]  /*0e30*/  FADD R14, -R31, R14 ;  /* 0x0000000e1f0e7221 */ /* 0x004fe20000000100 */
[----:B------:R-:W-:-:S03]  /*0e40*/  IMAD R13, R17, R24, R12 ;  /* 0x00000018110d7224 */ /* 0x000fc600078e020c */
[----:B------:R-:W-:Y:S01]  /*0e50*/  FFMA R31, R14, R0, R31 ;  /* 0x000000000e1f7223 */ /* 0x000fe2000000001f */
[----:B------:R-:W-:Y:S01]  /*0e60*/  IMAD.WIDE R14, R15, 0x4, R8 ;  /* 0x000000040f0e7825 */ /* 0x000fe200078e0208 */
[----:B------:R0:W-:Y:S03]  /*0e70*/  STG.E desc[UR12][R10.64], R33 ;  /* 0x000000210a007986 */ /* 0x0001e6000c10190c */
[----:B---3--:R-:W-:Y:S01]  /*0e80*/  FADD R32, -R35, R32 ;  /* 0x0000002023207221 */ /* 0x008fe20000000100 */
[----:B------:R-:W-:-:S04]  /*0e90*/  IMAD.WIDE R12, R13, 0x4, R8 ;  /* 0x000000040d0c7825 */ /* 0x000fc800078e0208 */
[----:B------:R-:W-:Y:S01]  /*0ea0*/  FFMA R35, R32, R0, R35 ;  /* 0x0000000020237223 */ /* 0x000fe20000000023 */
[----:B------:R-:W-:Y:S01]  /*0eb0*/  VIADD R27, R27, 0x400 ;  /* 0x000004001b1b7836 */ /* 0x000fe20000000000 */
[----:B------:R0:W-:Y:S04]  /*0ec0*/  STG.E desc[UR12][R12.64], R31 ;  /* 0x0000001f0c007986 */ /* 0x0001e8000c10190c */
[----:B------:R0:W-:Y:S01]  /*0ed0*/  STG.E desc[UR12][R14.64], R35 ;  /* 0x000000230e007986 */ /* 0x0001e2000c10190c */
[----:B------:R-:W-:-:S13]  /*0ee0*/  ISETP.GE.AND P2, PT, R27, R30, PT ;  /* 0x0000001e1b00720c */ /* 0x000fda0003f46270 */
[----:B0-----:R-:W-:Y:S05]  /*0ef0*/  @!P2 BRA `(.L_x_98) ;  /* 0xfffffffc0070a947 */ /* 0x001fea000383ffff */
.L_x_97:
[----:B------:R-:W-:Y:S05]  /*0f00*/  BSYNC.RECONVERGENT B1 ;  /* 0x0000000000017941 */ /* 0x000fea0003800200 */
.L_x_96:
[----:B------:R-:W-:Y:S01]  /*0f10*/  IMAD.IADD R2, R24, 0x1, -R27 ;  /* 0x0000000118027824 */ /* 0x000fe200078e0a1b */
[----:B------:R-:W-:Y:S04]  /*0f20*/  BSSY.RECONVERGENT B1, `(.L_x_99) ;  /* 0x0000016000017945 */ /* 0x000fe80003800200 */
[----:B------:R-:W-:-:S13]  /*0f30*/  ISETP.GT.AND P2, PT, R2, 0x100, PT ;  /* 0x000001000200780c */ /* 0x000fda0003f44270 */
[----:B------:R-:W-:Y:S05]  /*0f40*/  @!P2 BRA `(.L_x_100) ;  /* 0x00000000004ca947 */ /* 0x000fea0003800000 */
[C---:B------:R-:W-:Y:S01]  /*0f50*/  LEA R10, R27.reuse, R25, 0x2 ;  /* 0x000000191b0a7211 */ /* 0x040fe200078e10ff */
[C---:B------:R-:W-:Y:S01]  /*0f60*/  IMAD R12, R27.reuse, 0x4, R26 ;  /* 0x000000041b0c7824 */ /* 0x040fe200078e021a */
[----:B------:R-:W-:Y:S01]  /*0f70*/  PLOP3.LUT P0, PT, PT, PT, PT, 0x8, 0x80 ;  /* 0x000000000080781c */ /* 0x000fe20003f0e170 */
[----:B------:R-:W-:Y:S02]  /*0f80*/  VIADD R13, R27, 0x100 ;  /* 0x000001001b0d7836 */ /* 0x000fe40000000000 */
[----:B------:R-:W-:Y:S01]  /*0f90*/  LDS R3, [R10] ;  /* 0x000000000a037984 */ /* 0x000fe20000000800 */
[-C--:B------:R-:W-:Y:S01]  /*0fa0*/  IMAD R11, R17, R24.reuse, R27 ;  /* 0x00000018110b7224 */ /* 0x080fe200078e021b */
[----:B------:R-:W-:Y:S01]  /*0fb0*/  IADD3 R27, PT, PT, R27, 0x200, RZ ;  /* 0x000002001b1b7810 */ /* 0x000fe20007ffe0ff */
[----:B------:R-:W-:Y:S01]  /*0fc0*/  IMAD R29, R17, R24, R13 ;  /* 0x00000018111d7224 */ /* 0x000fe200078e020d */
[----:B------:R-:W0:Y:S04]  /*0fd0*/  LDS R2, [R12] ;  /* 0x000000000c027984 */ /* 0x000e280000000800 */
[----:B------:R-:W-:Y:S04]  /*0fe0*/  LDS R15, [R10+0x400] ;  /* 0x000400000a0f7984 */ /* 0x000fe80000000800 */
[----:B------:R-:W1:Y:S01]  /*0ff0*/  LDS R14, [R12+0x400] ;  /* 0x000400000c0e7984 */ /* 0x000e620000000800 */
[----:B0-----:R-:W-:-:S04]  /*1000*/  FADD R2, -R3, R2 ;  /* 0x0000000203027221 */ /* 0x001fc80000000100 */
[----:B------:R-:W-:Y:S01]  /*1010*/  FFMA R13, R2, R0, R3 ;  /* 0x00000000020d7223 */ /* 0x000fe20000000003 */
[----:B------:R-:W-:-:S04]  /*1020*/  IMAD.WIDE R2, R11, 0x4, R8 ;  /* 0x000000040b027825 */ /* 0x000fc800078e0208 */
[----:B-1----:R-:W-:Y:S01]  /*1030*/  FADD R14, -R15, R14 ;  /* 0x0000000e0f0e7221 */ /* 0x002fe20000000100 */
[----:B------:R-:W-:Y:S01]  /*1040*/  IMAD.WIDE R10, R29, 0x4, R8 ;  /* 0x000000041d0a7825 */ /* 0x000fe200078e0208 */
[----:B------:R0:W-:Y:S03]  /*1050*/  STG.E desc[UR12][R2.64], R13 ;  /* 0x0000000d02007986 */ /* 0x0001e6000c10190c */
[----:B------:R-:W-:-:S05]  /*1060*/  FFMA R15, R14, R0, R15 ;  /* 0x000000000e0f7223 */ /* 0x000fca000000000f */
[----:B------:R0:W-:Y:S02]  /*1070*/  STG.E desc[UR12][R10.64], R15 ;  /* 0x0000000f0a007986 */ /* 0x0001e4000c10190c */
.L_x_100:
[----:B------:R-:W-:Y:S05]  /*1080*/  BSYNC.RECONVERGENT B1 ;  /* 0x0000000000017941 */ /* 0x000fea0003800200 */
.L_x_99:
[----:B------:R-:W-:-:S13]  /*1090*/  ISETP.LT.OR P0, PT, R27, R24, P0 ;  /* 0x000000181b00720c */ /* 0x000fda0000701670 */
[----:B------:R-:W-:Y:S05]  /*10a0*/  @!P0 BRA `(.L_x_95) ;  /* 0x0000000000748947 */ /* 0x000fea0003800000 */
[C---:B------:R-:W-:Y:S01]  /*10b0*/  IMAD R25, R27.reuse, 0x4, R25 ;  /* 0x000000041b197824 */ /* 0x040fe200078e0219 */
[----:B------:R-:W-:Y:S01]  /*10c0*/  LEA R26, R27, R26, 0x2 ;  /* 0x0000001a1b1a7211 */ /* 0x000fe200078e10ff */
[----:B0-----:R-:W-:-:S04]  /*10d0*/  IMAD R3, R17, R24, R27 ;  /* 0x0000001811037224 */ /* 0x001fc800078e021b */
[----:B------:R-:W-:Y:S01]  /*10e0*/  LDS R25, [R25] ;  /* 0x0000000019197984 */ /* 0x000fe20000000800 */
[----:B------:R-:W-:-:S03]  /*10f0*/  IMAD.WIDE R2, R3, 0x4, R8 ;  /* 0x0000000403027825 */ /* 0x000fc600078e0208 */
[----:B------:R-:W0:Y:S02]  /*1100*/  LDS R26, [R26] ;  /* 0x000000001a1a7984 */ /* 0x000e240000000800 */
[----:B0-----:R-:W-:-:S04]  /*1110*/  FADD R10, -R25, R26 ;  /* 0x0000001a190a7221 */ /* 0x001fc80000000100 */
[----:B------:R-:W-:-:S05]  /*1120*/  FFMA R11, R10, R0, R25 ;  /* 0x000000000a0b7223 */ /* 0x000fca0000000019 */
[----:B------:R1:W-:Y:S01]  /*1130*/  STG.E desc[UR12][R2.64], R11 ;  /* 0x0000000b02007986 */ /* 0x0003e2000c10190c */
[----:B------:R-:W-:Y:S05]  /*1140*/  BRA `(.L_x_95) ;  /* 0x00000000004c7947 */ /* 0x000fea0003800000 */
.L_x_94:
[----:B------:R-:W-:-:S13]  /*1150*/  ISETP.GE.AND P0, PT, R23, R24, PT ;  /* 0x000000181700720c */ /* 0x000fda0003f06270 */
[----:B------:R-:W-:Y:S05]  /*1160*/  @P0 BRA `(.L_x_95) ;  /* 0x0000000000440947 */ /* 0x000fea0003800000 */
[----:B------:R-:W-:Y:S01]  /*1170*/  VIADD R26, R25, UR4 ;  /* 0x00000004191a7c36 */ /* 0x000fe20008000000 */
[----:B------:R-:W-:Y:S01]  /*1180*/  IADD3 R27, PT, PT, R11, UR4, RZ ;  /* 0x000000040b1b7c10 */ /* 0x000fe2000fffe0ff */
[----:B------:R-:W-:-:S07]  /*1190*/  IMAD.MOV.U32 R15, RZ, RZ, R23 ;  /* 0x000000ffff0f7224 */ /* 0x000fce00078e0017 */
.L_x_101:
[-CC-:B------:R-:W-:Y:S02]  /*11a0*/  IMAD R11, R26, R24.reuse, R15.reuse ;  /* 0x000000181a0b7224 */ /* 0x180fe400078e020f */
[----:B------:R-:W-:Y:S02]  /*11b0*/  IMAD R13, R27, R24, R15 ;  /* 0x000000181b0d7224 */ /* 0x000fe400078e020f */
[----:B------:R-:W-:-:S04]  /*11c0*/  IMAD.WIDE.U32 R10, R11, 0x4, R4 ;  /* 0x000000040b0a7825 */ /* 0x000fc800078e0004 */
[----:B------:R-:W-:Y:S02]  /*11d0*/  IMAD.WIDE R12, R13, 0x4, R4 ;  /* 0x000000040d0c7825 */ /* 0x000fe400078e0204 */
[----:B------:R-:W2:Y:S04]  /*11e0*/  LDG.E.CONSTANT R11, desc[UR12][R10.64] ;  /* 0x0000000c0a0b7981 */ /* 0x000ea8000c1e9900 */
[----:B------:R-:W2:Y:S01]  /*11f0*/  LDG.E.CONSTANT R12, desc[UR12][R12.64] ;  /* 0x0000000c0c0c7981 */ /* 0x000ea2000c1e9900 */
[----:B0-----:R-:W-:Y:S01]  /*1200*/  IMAD R3, R17, R24, R15 ;  /* 0x0000001811037224 */ /* 0x001fe200078e020f */
[----:B------:R-:W-:-:S03]  /*1210*/  IADD3 R15, PT, PT, R15, 0x100, RZ ;  /* 0x000001000f0f7810 */ /* 0x000fc60007ffe0ff */
[----:B------:R-:W-:Y:S01]  /*1220*/  IMAD.WIDE R2, R3, 0x4, R8 ;  /* 0x0000000403027825 */ /* 0x000fe200078e0208 */
[----:B------:R-:W-:-:S03]  /*1230*/  ISETP.GE.AND P0, PT, R15, R24, PT ;  /* 0x000000180f00720c */ /* 0x000fc60003f06270 */
[----:B--2---:R-:W-:-:S04]  /*1240*/  FADD R14, -R11, R12 ;  /* 0x0000000c0b0e7221 */ /* 0x004fc80000000100 */
[----:B------:R-:W-:-:S05]  /*1250*/  FFMA R25, R14, R0, R11 ;  /* 0x000000000e197223 */ /* 0x000fca000000000b */
[----:B------:R0:W-:Y:S01]  /*1260*/  STG.E desc[UR12][R2.64], R25 ;  /* 0x0000001902007986 */ /* 0x0001e2000c10190c */
[----:B------:R-:W-:Y:S05]  /*1270*/  @!P0 BRA `(.L_x_101) ;  /* 0xfffffffc00c88947 */ /* 0x000fea000383ffff */
.L_x_95:
[----:B------:R-:W-:Y:S05]  /*1280*/  BSYNC.RECONVERGENT B0 ;  /* 0x0000000000007941 */ /* 0x000fea0003800200 */
.L_x_93:
[----:B------:R-:W2:Y:S01]  /*1290*/  LDCU UR10, c[0x0][0x3a8] ;  /* 0x00007500ff0a77ac */ /* 0x000ea20008000800 */
[----:B------:R-:W-:Y:S01]  /*12a0*/  VIADD R17, R17, 0x1 ;  /* 0x0000000111117836 */ /* 0x000fe20000000000 */
[----:B------:R-:W-:Y:S04]  /*12b0*/  BAR.SYNC.DEFER_BLOCKING 0x0 ;  /* 0x0000000000007b1d */ /* 0x000fe80000010000 */
[----:B--2---:R-:W-:-:S13]  /*12c0*/  ISETP.NE.AND P0, PT, R17, UR10, PT ;  /* 0x0000000a11007c0c */ /* 0x004fda000bf05270 */
[----:B------:R-:W-:Y:S05]  /*12d0*/  @P0 BRA `(.L_x_102) ;  /* 0xfffffff4008c0947 */ /* 0x000fea000383ffff */
.L_x_87:
[----:B------:R-:W4:Y:S01]  /*12e0*/  LDCU UR8, c[0x0][0x3a4] ;  /* 0x00007480ff0877ac */ /* 0x000f220008000800 */
[----:B------:R-:W-:Y:S01]  /*12f0*/  IADD3 R28, PT, PT, R28, -0x7, RZ ;  /* 0xfffffff91c1c7810 */ /* 0x000fe20007ffe0ff */
[----:B------:R-:W-:-:S04]  /*1300*/  UIADD3 UR4, UPT, UPT, UR4, 0x7, URZ ;  /* 0x0000000704047890 */ /* 0x000fc8000fffe0ff */
[----:B----4-:R-:W-:-:S09]  /*1310*/  UISETP.GE.AND UP0, UPT, UR4, UR8, UPT ;  /* 0x000000080400728c */ /* 0x010fd2000bf06270 */
[----:B------:R-:W-:Y:S05]  /*1320*/  BRA.U !UP0, `(.L_x_103) ;  /* 0xffffffed08cc7547 */ /* 0x000fea000b83ffff */
.L_x_76:
[----:B------:R-:W4:Y:S01]  /*1330*/  LDCU UR4, c[0x0][0x3a0] ;  /* 0x00007400ff0477ac */ /* 0x000f220008000800 */
[----:B------:R-:W-:-:S04]  /*1340*/  UIADD3 UR5, UPT, UPT, UR14, UR5, URZ ;  /* 0x000000050e057290 */ /* 0x000fc8000fffe0ff */
[----:B----4-:R-:W-:-:S09]  /*1350*/  UISETP.GE.AND UP0, UPT, UR5, UR4, UPT ;  /* 0x000000040500728c */ /* 0x010fd2000bf06270 */
[----:B------:R-:W-:Y:S05]  /*1360*/  BRA.U !UP0, `(.L_x_104) ;  /* 0xffffffed08747547 */ /* 0x000fea000b83ffff */
[----:B------:R-:W-:Y:S05]  /*1370*/  EXIT ;  /* 0x000000000000794d */ /* 0x000fea0003800000 */
        .weak           $__internal_2_$__cuda_sm3x_div_rn_noftz_f32_slowpath
        .type           $__internal_2_$__cuda_sm3x_div_rn_noftz_f32_slowpath,@function
        .size           $__internal_2_$__cuda_sm3x_div_rn_noftz_f32_slowpath,(.L_x_116 - $__internal_2_$__cuda_sm3x_div_rn_noftz_f32_slowpath)
$__internal_2_$__cuda_sm3x_div_rn_noftz_f32_slowpath:
        /* <DEDUP_REMOVED lines=35> */
.L_x_105:
        /* <DEDUP_REMOVED lines=50> */
.L_x_111:
[----:B------:R-:W-:-:S04]  /*18d0*/  LOP3.LUT R0, R0, 0x80000000, RZ, 0xc0, !PT ;  /* 0x8000000000007812 */ /* 0x000fc800078ec0ff */
[----:B------:R-:W-:Y:S01]  /*18e0*/  LOP3.LUT R0, R0, 0x7f800000, RZ, 0xfc, !PT ;  /* 0x7f80000000007812 */ /* 0x000fe200078efcff */
[----:B------:R-:W-:Y:S06]  /*18f0*/  BRA `(.L_x_112) ;  /* 0x0000000000287947 */ /* 0x000fec0003800000 */
.L_x_110:
[----:B------:R-:W-:Y:S01]  /*1900*/  IMAD R0, R13, 0x800000, R0 ;  /* 0x008000000d007824 */ /* 0x000fe200078e0200 */
[----:B------:R-:W-:Y:S06]  /*1910*/  BRA `(.L_x_112) ;  /* 0x0000000000207947 */ /* 0x000fec0003800000 */
.L_x_109:
[----:B------:R-:W-:-:S04]  /*1920*/  LOP3.LUT R0, R14, 0x80000000, R13, 0x48, !PT ;  /* 0x800000000e007812 */ /* 0x000fc800078e480d */
[----:B------:R-:W-:Y:S01]  /*1930*/  LOP3.LUT R0, R0, 0x7f800000, RZ, 0xfc, !PT ;  /* 0x7f80000000007812 */ /* 0x000fe200078efcff */
[----:B------:R-:W-:Y:S06]  /*1940*/  BRA `(.L_x_112) ;  /* 0x0000000000147947 */ /* 0x000fec0003800000 */
.L_x_108:
[----:B------:R-:W-:Y:S01]  /*1950*/  LOP3.LUT R0, R14, 0x80000000, R13, 0x48, !PT ;  /* 0x800000000e007812 */ /* 0x000fe200078e480d */
[----:B------:R-:W-:Y:S06]  /*1960*/  BRA `(.L_x_112) ;  /* 0x00000000000c7947 */ /* 0x000fec0003800000 */
.L_x_107:
[----:B------:R-:W0:Y:S01]  /*1970*/  MUFU.RSQ R0, -QNAN ;  /* 0xffc0000000007908 */ /* 0x000e220000001400 */
[----:B------:R-:W-:Y:S05]  /*1980*/  BRA `(.L_x_112) ;  /* 0x0000000000047947 */ /* 0x000fea0003800000 */
.L_x_106:
[----:B------:R-:W-:-:S07]  /*1990*/  FADD.FTZ R0, R0, R3 ;  /* 0x0000000300007221 */ /* 0x000fce0000010000 */
.L_x_112:
[----:B------:R-:W-:-:S04]  /*19a0*/  HFMA2 R3, -RZ, RZ, 0, 0 ;  /* 0x00000000ff037431 */ /* 0x000fc800000001ff */
[----:B0-----:R-:W-:Y:S05]  /*19b0*/  RET.REL.NODEC R2 `(_ZN9robocache7kernels5tiled32trajectory_resample_tiled_kernelIfEEvPKT_PKfS7_PS3_iiii) ;  /* 0xffffffe402907950 */ /* 0x001fea0003c3ffff */
.L_x_113:
        /* <DEDUP_REMOVED lines=12> */
.L_x_116:


//--------------------- .nv.shared._ZN9robocache7kernels5tiled32trajectory_resample_tiled_kernelI6__halfEEvPKT_PKfS8_PS4_iiii --------------------------
	.section	.nv.shared._ZN9robocache7kernels5tiled32trajectory_resample_tiled_kernelI6__halfEEvPKT_PKfS8_PS4_iiii,"aw",@nobits
	.sectionflags	@""
	.align	4
.nv.shared._ZN9robocache7kernels5tiled32trajectory_resample_tiled_kernelI6__halfEEvPKT_PKfS8_PS4_iiii:
	.zero		3104


//--------------------- .nv.shared.reserved.0     --------------------------
	.section	.nv.shared.reserved.0,"aw",@nobits
	.weak		__nv_reservedSMEM_offset_0_alias
	.size		__nv_reservedSMEM_offset_0_alias, 0, 64
	.other		__nv_reservedSMEM_offset_0_alias,@"STO_CUDA_RESERVED_SHARED STV_DEFAULT"
__nv_reservedSMEM_offset_0_alias:
	.zero		0
	.zero		64


//--------------------- .nv.shared._ZN9robocache7kernels5tiled32trajectory_resample_tiled_kernelI13__nv_bfloat16EEvPKT_PKfS8_PS4_iiii --------------------------
	.section	.nv.shared._ZN9robocache7kernels5tiled32trajectory_resample_tiled_kernelI13__nv_bfloat16EEvPKT_PKfS8_PS4_iiii,"aw",@nobits
	.sectionflags	@""
	.align	4
.nv.shared._ZN9robocache7kernels5tiled32trajectory_resample_tiled_kernelI13__nv_bfloat16EEvPKT_PKfS8_PS4_iiii:
	.zero		3104


//--------------------- .nv.shared._ZN9robocache7kernels5tiled32trajectory_resample_tiled_kernelIfEEvPKT_PKfS7_PS3_iiii --------------------------
	.section	.nv.shared._ZN9robocache7kernels5tiled32trajectory_resample_tiled_kernelIfEEvPKT_PKfS7_PS3_iiii,"aw",@nobits
	.sectionflags	@""
	.align	4
.nv.shared._ZN9robocache7kernels5tiled32trajectory_resample_tiled_kernelIfEEvPKT_PKfS7_PS3_iiii:
	.zero		5152


//--------------------- .nv.constant0._ZN9robocache7kernels5tiled32trajectory_resample_tiled_kernelI6__halfEEvPKT_PKfS8_PS4_iiii --------------------------
	.section	.nv.constant0._ZN9robocache7kernels5tiled32trajectory_resample_tiled_kernelI6__halfEEvPKT_PKfS8_PS4_iiii,"a",@progbits
	.sectionflags	@""
	.align	4
.nv.constant0._ZN9robocache7kernels5tiled32trajectory_resample_tiled_kernelI6__halfEEvPKT_PKfS8_PS4_iiii:
	.zero		944


//--------------------- .nv.constant0._ZN9robocache7kernels5tiled32trajectory_resample_tiled_kernelI13__nv_bfloat16EEvPKT_PKfS8_PS4_iiii --------------------------
	.section	.nv.constant0._ZN9robocache7kernels5tiled32trajectory_resample_tiled_kernelI13__nv_bfloat16EEvPKT_PKfS8_PS4_iiii,"a",@progbits
	.sectionflags	@""
	.align	4
.nv.constant0._ZN9robocache7kernels5tiled32trajectory_resample_tiled_kernelI13__nv_bfloat16EEvPKT_PKfS8_PS4_iiii:
	.zero		944


//--------------------- .nv.constant0._ZN9robocache7kernels5tiled32trajectory_resample_tiled_kernelIfEEvPKT_PKfS7_PS3_iiii --------------------------
	.section	.nv.constant0._ZN9robocache7kernels5tiled32trajectory_resample_tiled_kernelIfEEvPKT_PKfS7_PS3_iiii,"a",@progbits
	.sectionflags	@""
	.align	4
.nv.constant0._ZN9robocache7kernels5tiled32trajectory_resample_tiled_kernelIfEEvPKT_PKfS7_PS3_iiii:
	.zero		944


//--------------------- SYMBOLS --------------------------

	.type		.nv.reservedSmem.offset0,@object
	.size		.nv.reservedSmem.offset0,0x4
	.type		.nv.reservedSmem.cap,@object
	.size		.nv.reservedSmem.cap,0x4
